//
// Generated by NVIDIA NVVM Compiler
//
// Compiler Build ID: CL-36424714
// Cuda compilation tools, release 13.0, V13.0.88
// Based on NVVM 20.0.0
//

.version 9.0
.target sm_100
.address_size 64

	// .globl	_Z25kernel_get_feature_valuesiP4int2S0_iPfS_S_S_Pd

.visible .entry _Z25kernel_get_feature_valuesiP4int2S0_iPfS_S_S_Pd(
	.param .u32 _Z25kernel_get_feature_valuesiP4int2S0_iPfS_S_S_Pd_param_0,
	.param .u64 .ptr .align 1 _Z25kernel_get_feature_valuesiP4int2S0_iPfS_S_S_Pd_param_1,
	.param .u64 .ptr .align 1 _Z25kernel_get_feature_valuesiP4int2S0_iPfS_S_S_Pd_param_2,
	.param .u32 _Z25kernel_get_feature_valuesiP4int2S0_iPfS_S_S_Pd_param_3,
	.param .u64 .ptr .align 1 _Z25kernel_get_feature_valuesiP4int2S0_iPfS_S_S_Pd_param_4,
	.param .align 8 .b8 _Z25kernel_get_feature_valuesiP4int2S0_iPfS_S_S_Pd_param_5[8],
	.param .align 8 .b8 _Z25kernel_get_feature_valuesiP4int2S0_iPfS_S_S_Pd_param_6[8],
	.param .align 8 .b8 _Z25kernel_get_feature_valuesiP4int2S0_iPfS_S_S_Pd_param_7[8],
	.param .u64 .ptr .align 1 _Z25kernel_get_feature_valuesiP4int2S0_iPfS_S_S_Pd_param_8
)
{
	.reg .pred 	%p<14>;
	.reg .b32 	%r<25>;
	.reg .b32 	%f<28>;
	.reg .b64 	%rd<22>;
	.reg .b64 	%fd<5>;

	ld.param.u32 	%r9, [_Z25kernel_get_feature_valuesiP4int2S0_iPfS_S_S_Pd_param_0];
	ld.param.u64 	%rd2, [_Z25kernel_get_feature_valuesiP4int2S0_iPfS_S_S_Pd_param_1];
	ld.param.u64 	%rd3, [_Z25kernel_get_feature_valuesiP4int2S0_iPfS_S_S_Pd_param_2];
	ld.param.u32 	%r10, [_Z25kernel_get_feature_valuesiP4int2S0_iPfS_S_S_Pd_param_3];
	ld.param.u64 	%rd4, [_Z25kernel_get_feature_valuesiP4int2S0_iPfS_S_S_Pd_param_4];
	ld.param.v2.u32 	{%r3, %r4}, [_Z25kernel_get_feature_valuesiP4int2S0_iPfS_S_S_Pd_param_5];
	ld.param.v2.u32 	{%r5, %r6}, [_Z25kernel_get_feature_valuesiP4int2S0_iPfS_S_S_Pd_param_6];
	ld.param.v2.u32 	{%r7, %r8}, [_Z25kernel_get_feature_valuesiP4int2S0_iPfS_S_S_Pd_param_7];
	ld.param.u64 	%rd5, [_Z25kernel_get_feature_valuesiP4int2S0_iPfS_S_S_Pd_param_8];
	mov.u32 	%r11, %tid.x;
	mov.u32 	%r12, %ctaid.x;
	mad.lo.s32 	%r1, %r9, %r12, %r11;
	setp.ge.u32 	%p1, %r1, %r10;
	@%p1 bra 	$L__BB0_6;
	cvta.to.global.u64 	%rd6, %rd3;
	cvta.to.global.u64 	%rd7, %rd2;
	cvta.to.global.u64 	%rd8, %rd4;
	mul.wide.u32 	%rd9, %r1, 8;
	add.s64 	%rd10, %rd6, %rd9;
	ld.global.u32 	%r13, [%rd10];
	mul.lo.s32 	%r14, %r4, %r3;
	mul.lo.s32 	%r15, %r14, %r13;
	mul.wide.s32 	%rd11, %r15, 4;
	add.s64 	%rd1, %rd8, %rd11;
	add.s64 	%rd12, %rd7, %rd9;
	ld.global.v2.u32 	{%r16, %r17}, [%rd12];
	mad.lo.s32 	%r18, %r17, %r3, %r16;
	mul.wide.s32 	%rd13, %r18, 4;
	add.s64 	%rd14, %rd1, %rd13;
	ld.global.f32 	%f12, [%rd14];
	cvt.f64.f32 	%fd1, %f12;
	mul.f64 	%fd2, %fd1, 0d3F747AE147AE147B;
	rcp.rn.f64 	%fd3, %fd2;
	cvt.rn.f32.f64 	%f13, %fd3;
	cvt.rn.f32.s32 	%f14, %r5;
	cvt.rn.f32.s32 	%f15, %r6;
	cvt.rn.f32.s32 	%f16, %r7;
	cvt.rn.f32.s32 	%f17, %r8;
	cvt.rn.f32.s32 	%f18, %r16;
	fma.rn.f32 	%f1, %f14, %f13, %f18;
	cvt.rn.f32.s32 	%f19, %r17;
	fma.rn.f32 	%f2, %f15, %f13, %f19;
	fma.rn.f32 	%f3, %f16, %f13, %f18;
	fma.rn.f32 	%f4, %f17, %f13, %f19;
	min.f32 	%f20, %f1, %f2;
	setp.lt.f32 	%p2, %f20, 0f00000000;
	cvt.rn.f32.s32 	%f5, %r3;
	setp.ge.f32 	%p3, %f1, %f5;
	cvt.rn.f32.s32 	%f6, %r4;
	setp.ge.f32 	%p4, %f2, %f6;
	or.pred  	%p5, %p3, %p4;
	mov.f32 	%f26, 0f461C4000;
	or.pred  	%p6, %p5, %p2;
	@%p6 bra 	$L__BB0_3;
	cvt.rzi.s32.f32 	%r19, %f2;
	cvt.rzi.s32.f32 	%r20, %f1;
	mad.lo.s32 	%r21, %r19, %r3, %r20;
	mul.wide.s32 	%rd15, %r21, 4;
	add.s64 	%rd16, %rd1, %rd15;
	ld.global.f32 	%f26, [%rd16];
$L__BB0_3:
	min.f32 	%f22, %f3, %f4;
	setp.lt.f32 	%p7, %f22, 0f00000000;
	setp.ge.f32 	%p8, %f3, %f5;
	setp.ge.f32 	%p9, %f4, %f6;
	or.pred  	%p10, %p8, %p9;
	mov.f32 	%f27, 0f461C4000;
	or.pred  	%p11, %p10, %p7;
	@%p11 bra 	$L__BB0_5;
	cvt.rzi.s32.f32 	%r22, %f4;
	cvt.rzi.s32.f32 	%r23, %f3;
	mad.lo.s32 	%r24, %r22, %r3, %r23;
	mul.wide.s32 	%rd17, %r24, 4;
	add.s64 	%rd18, %rd1, %rd17;
	ld.global.f32 	%f27, [%rd18];
$L__BB0_5:
	setp.eq.f32 	%p12, %f26, 0f00000000;
	selp.f32 	%f23, 0f461C4000, %f26, %p12;
	setp.eq.f32 	%p13, %f27, 0f00000000;
	selp.f32 	%f24, 0f461C4000, %f27, %p13;
	sub.f32 	%f25, %f23, %f24;
	cvt.f64.f32 	%fd4, %f25;
	cvta.to.global.u64 	%rd19, %rd5;
	add.s64 	%rd21, %rd19, %rd9;
	st.global.f64 	[%rd21], %fd4;
$L__BB0_6:
	ret;

}
	// .globl	_Z29kernel_split_all_image_pointsiP4int2S0_iPfS_S0_S0_PdiPb
.visible .entry _Z29kernel_split_all_image_pointsiP4int2S0_iPfS_S0_S0_PdiPb(
	.param .u32 _Z29kernel_split_all_image_pointsiP4int2S0_iPfS_S0_S0_PdiPb_param_0,
	.param .u64 .ptr .align 1 _Z29kernel_split_all_image_pointsiP4int2S0_iPfS_S0_S0_PdiPb_param_1,
	.param .u64 .ptr .align 1 _Z29kernel_split_all_image_pointsiP4int2S0_iPfS_S0_S0_PdiPb_param_2,
	.param .u32 _Z29kernel_split_all_image_pointsiP4int2S0_iPfS_S0_S0_PdiPb_param_3,
	.param .u64 .ptr .align 1 _Z29kernel_split_all_image_pointsiP4int2S0_iPfS_S0_S0_PdiPb_param_4,
	.param .align 8 .b8 _Z29kernel_split_all_image_pointsiP4int2S0_iPfS_S0_S0_PdiPb_param_5[8],
	.param .u64 .ptr .align 1 _Z29kernel_split_all_image_pointsiP4int2S0_iPfS_S0_S0_PdiPb_param_6,
	.param .u64 .ptr .align 1 _Z29kernel_split_all_image_pointsiP4int2S0_iPfS_S0_S0_PdiPb_param_7,
	.param .u64 .ptr .align 1 _Z29kernel_split_all_image_pointsiP4int2S0_iPfS_S0_S0_PdiPb_param_8,
	.param .u32 _Z29kernel_split_all_image_pointsiP4int2S0_iPfS_S0_S0_PdiPb_param_9,
	.param .u64 .ptr .align 1 _Z29kernel_split_all_image_pointsiP4int2S0_iPfS_S0_S0_PdiPb_param_10
)
{
	.reg .pred 	%p<15>;
	.reg .b16 	%rs<3>;
	.reg .b32 	%r<28>;
	.reg .b32 	%f<30>;
	.reg .b64 	%rd<37>;
	.reg .b64 	%fd<6>;

	ld.param.u32 	%r7, [_Z29kernel_split_all_image_pointsiP4int2S0_iPfS_S0_S0_PdiPb_param_0];
	ld.param.u64 	%rd4, [_Z29kernel_split_all_image_pointsiP4int2S0_iPfS_S0_S0_PdiPb_param_2];
	ld.param.u32 	%r4, [_Z29kernel_split_all_image_pointsiP4int2S0_iPfS_S0_S0_PdiPb_param_3];
	ld.param.u64 	%rd5, [_Z29kernel_split_all_image_pointsiP4int2S0_iPfS_S0_S0_PdiPb_param_4];
	ld.param.v2.u32 	{%r5, %r6}, [_Z29kernel_split_all_image_pointsiP4int2S0_iPfS_S0_S0_PdiPb_param_5];
	ld.param.u64 	%rd6, [_Z29kernel_split_all_image_pointsiP4int2S0_iPfS_S0_S0_PdiPb_param_6];
	ld.param.u64 	%rd8, [_Z29kernel_split_all_image_pointsiP4int2S0_iPfS_S0_S0_PdiPb_param_8];
	ld.param.u64 	%rd9, [_Z29kernel_split_all_image_pointsiP4int2S0_iPfS_S0_S0_PdiPb_param_10];
	cvta.to.global.u64 	%rd1, %rd9;
	mov.u32 	%r8, %tid.x;
	mov.u32 	%r9, %ctaid.x;
	mad.lo.s32 	%r1, %r7, %r9, %r8;
	mov.u32 	%r2, %ctaid.y;
	setp.ge.u32 	%p1, %r1, %r4;
	@%p1 bra 	$L__BB1_8;
	ld.param.u64 	%rd36, [_Z29kernel_split_all_image_pointsiP4int2S0_iPfS_S0_S0_PdiPb_param_7];
	ld.param.u64 	%rd35, [_Z29kernel_split_all_image_pointsiP4int2S0_iPfS_S0_S0_PdiPb_param_1];
	cvta.to.global.u64 	%rd10, %rd4;
	cvta.to.global.u64 	%rd11, %rd35;
	cvta.to.global.u64 	%rd12, %rd5;
	cvta.to.global.u64 	%rd13, %rd6;
	cvta.to.global.u64 	%rd14, %rd36;
	mul.wide.u32 	%rd15, %r1, 8;
	add.s64 	%rd16, %rd10, %rd15;
	ld.global.u32 	%r10, [%rd16];
	mul.lo.s32 	%r11, %r6, %r5;
	mul.lo.s32 	%r12, %r11, %r10;
	mul.wide.s32 	%rd17, %r12, 4;
	add.s64 	%rd2, %rd12, %rd17;
	add.s64 	%rd18, %rd11, %rd15;
	ld.global.v2.u32 	{%r13, %r14}, [%rd18];
	mad.lo.s32 	%r15, %r14, %r5, %r13;
	mul.wide.s32 	%rd19, %r15, 4;
	add.s64 	%rd20, %rd2, %rd19;
	ld.global.f32 	%f12, [%rd20];
	cvt.f64.f32 	%fd1, %f12;
	mul.f64 	%fd2, %fd1, 0d3F747AE147AE147B;
	rcp.rn.f64 	%fd3, %fd2;
	cvt.rn.f32.f64 	%f13, %fd3;
	mul.wide.u32 	%rd21, %r2, 8;
	add.s64 	%rd22, %rd13, %rd21;
	ld.global.v2.u32 	{%r16, %r17}, [%rd22];
	cvt.rn.f32.s32 	%f14, %r16;
	cvt.rn.f32.s32 	%f15, %r17;
	add.s64 	%rd23, %rd14, %rd21;
	ld.global.v2.u32 	{%r18, %r19}, [%rd23];
	cvt.rn.f32.s32 	%f16, %r18;
	cvt.rn.f32.s32 	%f17, %r19;
	cvt.rn.f32.s32 	%f18, %r13;
	fma.rn.f32 	%f1, %f14, %f13, %f18;
	cvt.rn.f32.s32 	%f19, %r14;
	fma.rn.f32 	%f20, %f15, %f13, %f19;
	fma.rn.f32 	%f3, %f16, %f13, %f18;
	fma.rn.f32 	%f4, %f13, %f17, %f19;
	min.f32 	%f21, %f1, %f20;
	setp.lt.f32 	%p2, %f21, 0f00000000;
	cvt.rn.f32.s32 	%f5, %r5;
	setp.ge.f32 	%p3, %f1, %f5;
	cvt.rn.f32.s32 	%f22, %r6;
	setp.ge.f32 	%p4, %f20, %f22;
	or.pred  	%p5, %p3, %p4;
	mov.f32 	%f28, 0f461C4000;
	or.pred  	%p6, %p5, %p2;
	@%p6 bra 	$L__BB1_3;
	cvt.rzi.s32.f32 	%r20, %f20;
	cvt.rzi.s32.f32 	%r21, %f1;
	mad.lo.s32 	%r22, %r20, %r5, %r21;
	mul.wide.s32 	%rd24, %r22, 4;
	add.s64 	%rd25, %rd2, %rd24;
	ld.global.f32 	%f28, [%rd25];
$L__BB1_3:
	min.f32 	%f24, %f3, %f4;
	setp.lt.f32 	%p7, %f24, 0f00000000;
	setp.ge.f32 	%p8, %f3, %f5;
	setp.ge.f32 	%p9, %f4, %f22;
	or.pred  	%p10, %p8, %p9;
	mov.f32 	%f29, 0f461C4000;
	or.pred  	%p11, %p10, %p7;
	@%p11 bra 	$L__BB1_5;
	cvt.rzi.s32.f32 	%r23, %f4;
	cvt.rzi.s32.f32 	%r24, %f3;
	mad.lo.s32 	%r25, %r23, %r5, %r24;
	mul.wide.s32 	%rd26, %r25, 4;
	add.s64 	%rd27, %rd2, %rd26;
	ld.global.f32 	%f29, [%rd27];
$L__BB1_5:
	setp.eq.f32 	%p12, %f28, 0f00000000;
	selp.f32 	%f25, 0f461C4000, %f28, %p12;
	setp.eq.f32 	%p13, %f29, 0f00000000;
	selp.f32 	%f26, 0f461C4000, %f29, %p13;
	sub.f32 	%f27, %f25, %f26;
	cvt.f64.f32 	%fd4, %f27;
	cvta.to.global.u64 	%rd28, %rd8;
	add.s64 	%rd30, %rd28, %rd21;
	ld.global.f64 	%fd5, [%rd30];
	setp.leu.f64 	%p14, %fd5, %fd4;
	@%p14 bra 	$L__BB1_7;
	mad.lo.s32 	%r27, %r4, %r2, %r1;
	cvt.u64.u32 	%rd33, %r27;
	add.s64 	%rd34, %rd1, %rd33;
	mov.b16 	%rs2, 1;
	st.global.u8 	[%rd34], %rs2;
	bra.uni 	$L__BB1_8;
$L__BB1_7:
	mad.lo.s32 	%r26, %r4, %r2, %r1;
	cvt.u64.u32 	%rd31, %r26;
	add.s64 	%rd32, %rd1, %rd31;
	mov.b16 	%rs1, 0;
	st.global.u8 	[%rd32], %rs1;
$L__BB1_8:
	ret;

}
	// .globl	_Z25kernel_split_image_pointsiP4int2S0_iPfS_S_S_dPb
.visible .entry _Z25kernel_split_image_pointsiP4int2S0_iPfS_S_S_dPb(
	.param .u32 _Z25kernel_split_image_pointsiP4int2S0_iPfS_S_S_dPb_param_0,
	.param .u64 .ptr .align 1 _Z25kernel_split_image_pointsiP4int2S0_iPfS_S_S_dPb_param_1,
	.param .u64 .ptr .align 1 _Z25kernel_split_image_pointsiP4int2S0_iPfS_S_S_dPb_param_2,
	.param .u32 _Z25kernel_split_image_pointsiP4int2S0_iPfS_S_S_dPb_param_3,
	.param .u64 .ptr .align 1 _Z25kernel_split_image_pointsiP4int2S0_iPfS_S_S_dPb_param_4,
	.param .align 8 .b8 _Z25kernel_split_image_pointsiP4int2S0_iPfS_S_S_dPb_param_5[8],
	.param .align 8 .b8 _Z25kernel_split_image_pointsiP4int2S0_iPfS_S_S_dPb_param_6[8],
	.param .align 8 .b8 _Z25kernel_split_image_pointsiP4int2S0_iPfS_S_S_dPb_param_7[8],
	.param .f64 _Z25kernel_split_image_pointsiP4int2S0_iPfS_S_S_dPb_param_8,
	.param .u64 .ptr .align 1 _Z25kernel_split_image_pointsiP4int2S0_iPfS_S_S_dPb_param_9
)
{
	.reg .pred 	%p<15>;
	.reg .b16 	%rs<3>;
	.reg .b32 	%r<25>;
	.reg .b32 	%f<28>;
	.reg .b64 	%rd<25>;
	.reg .b64 	%fd<6>;

	ld.param.u32 	%r9, [_Z25kernel_split_image_pointsiP4int2S0_iPfS_S_S_dPb_param_0];
	ld.param.u64 	%rd4, [_Z25kernel_split_image_pointsiP4int2S0_iPfS_S_S_dPb_param_2];
	ld.param.u32 	%r10, [_Z25kernel_split_image_pointsiP4int2S0_iPfS_S_S_dPb_param_3];
	ld.param.u64 	%rd5, [_Z25kernel_split_image_pointsiP4int2S0_iPfS_S_S_dPb_param_4];
	ld.param.v2.u32 	{%r3, %r4}, [_Z25kernel_split_image_pointsiP4int2S0_iPfS_S_S_dPb_param_5];
	ld.param.v2.u32 	{%r5, %r6}, [_Z25kernel_split_image_pointsiP4int2S0_iPfS_S_S_dPb_param_6];
	ld.param.v2.u32 	{%r7, %r8}, [_Z25kernel_split_image_pointsiP4int2S0_iPfS_S_S_dPb_param_7];
	ld.param.f64 	%fd1, [_Z25kernel_split_image_pointsiP4int2S0_iPfS_S_S_dPb_param_8];
	ld.param.u64 	%rd6, [_Z25kernel_split_image_pointsiP4int2S0_iPfS_S_S_dPb_param_9];
	cvta.to.global.u64 	%rd1, %rd6;
	mov.u32 	%r11, %tid.x;
	mov.u32 	%r12, %ctaid.x;
	mad.lo.s32 	%r1, %r9, %r12, %r11;
	setp.ge.u32 	%p1, %r1, %r10;
	@%p1 bra 	$L__BB2_8;
	ld.param.u64 	%rd24, [_Z25kernel_split_image_pointsiP4int2S0_iPfS_S_S_dPb_param_1];
	cvta.to.global.u64 	%rd7, %rd4;
	cvta.to.global.u64 	%rd8, %rd24;
	cvta.to.global.u64 	%rd9, %rd5;
	mul.wide.u32 	%rd10, %r1, 8;
	add.s64 	%rd11, %rd7, %rd10;
	ld.global.u32 	%r13, [%rd11];
	mul.lo.s32 	%r14, %r4, %r3;
	mul.lo.s32 	%r15, %r14, %r13;
	mul.wide.s32 	%rd12, %r15, 4;
	add.s64 	%rd2, %rd9, %rd12;
	add.s64 	%rd13, %rd8, %rd10;
	ld.global.v2.u32 	{%r16, %r17}, [%rd13];
	mad.lo.s32 	%r18, %r17, %r3, %r16;
	mul.wide.s32 	%rd14, %r18, 4;
	add.s64 	%rd15, %rd2, %rd14;
	ld.global.f32 	%f12, [%rd15];
	cvt.f64.f32 	%fd2, %f12;
	mul.f64 	%fd3, %fd2, 0d3F747AE147AE147B;
	rcp.rn.f64 	%fd4, %fd3;
	cvt.rn.f32.f64 	%f13, %fd4;
	cvt.rn.f32.s32 	%f14, %r5;
	cvt.rn.f32.s32 	%f15, %r6;
	cvt.rn.f32.s32 	%f16, %r7;
	cvt.rn.f32.s32 	%f17, %r8;
	cvt.rn.f32.s32 	%f18, %r16;
	fma.rn.f32 	%f1, %f14, %f13, %f18;
	cvt.rn.f32.s32 	%f19, %r17;
	fma.rn.f32 	%f2, %f15, %f13, %f19;
	fma.rn.f32 	%f3, %f16, %f13, %f18;
	fma.rn.f32 	%f4, %f17, %f13, %f19;
	min.f32 	%f20, %f1, %f2;
	setp.lt.f32 	%p2, %f20, 0f00000000;
	cvt.rn.f32.s32 	%f5, %r3;
	setp.ge.f32 	%p3, %f1, %f5;
	cvt.rn.f32.s32 	%f6, %r4;
	setp.ge.f32 	%p4, %f2, %f6;
	or.pred  	%p5, %p3, %p4;
	mov.f32 	%f26, 0f461C4000;
	or.pred  	%p6, %p5, %p2;
	@%p6 bra 	$L__BB2_3;
	cvt.rzi.s32.f32 	%r19, %f2;
	cvt.rzi.s32.f32 	%r20, %f1;
	mad.lo.s32 	%r21, %r19, %r3, %r20;
	mul.wide.s32 	%rd16, %r21, 4;
	add.s64 	%rd17, %rd2, %rd16;
	ld.global.f32 	%f26, [%rd17];
$L__BB2_3:
	min.f32 	%f22, %f3, %f4;
	setp.lt.f32 	%p7, %f22, 0f00000000;
	setp.ge.f32 	%p8, %f3, %f5;
	setp.ge.f32 	%p9, %f4, %f6;
	or.pred  	%p10, %p8, %p9;
	mov.f32 	%f27, 0f461C4000;
	or.pred  	%p11, %p10, %p7;
	@%p11 bra 	$L__BB2_5;
	cvt.rzi.s32.f32 	%r22, %f4;
	cvt.rzi.s32.f32 	%r23, %f3;
	mad.lo.s32 	%r24, %r22, %r3, %r23;
	mul.wide.s32 	%rd18, %r24, 4;
	add.s64 	%rd19, %rd2, %rd18;
	ld.global.f32 	%f27, [%rd19];
$L__BB2_5:
	setp.eq.f32 	%p12, %f26, 0f00000000;
	selp.f32 	%f23, 0f461C4000, %f26, %p12;
	setp.eq.f32 	%p13, %f27, 0f00000000;
	selp.f32 	%f24, 0f461C4000, %f27, %p13;
	sub.f32 	%f25, %f23, %f24;
	cvt.f64.f32 	%fd5, %f25;
	setp.leu.f64 	%p14, %fd1, %fd5;
	@%p14 bra 	$L__BB2_7;
	cvt.u64.u32 	%rd22, %r1;
	add.s64 	%rd23, %rd1, %rd22;
	mov.b16 	%rs2, 1;
	st.global.u8 	[%rd23], %rs2;
	bra.uni 	$L__BB2_8;
$L__BB2_7:
	cvt.u64.u32 	%rd20, %r1;
	add.s64 	%rd21, %rd1, %rd20;
	mov.b16 	%rs1, 0;
	st.global.u8 	[%rd21], %rs1;
$L__BB2_8:
	ret;

}
	// .globl	_Z29kernel_calculate_class_countsiP4int2iPbiiP4int3
.visible .entry _Z29kernel_calculate_class_countsiP4int2iPbiiP4int3(
	.param .u32 _Z29kernel_calculate_class_countsiP4int2iPbiiP4int3_param_0,
	.param .u64 .ptr .align 1 _Z29kernel_calculate_class_countsiP4int2iPbiiP4int3_param_1,
	.param .u32 _Z29kernel_calculate_class_countsiP4int2iPbiiP4int3_param_2,
	.param .u64 .ptr .align 1 _Z29kernel_calculate_class_countsiP4int2iPbiiP4int3_param_3,
	.param .u32 _Z29kernel_calculate_class_countsiP4int2iPbiiP4int3_param_4,
	.param .u32 _Z29kernel_calculate_class_countsiP4int2iPbiiP4int3_param_5,
	.param .u64 .ptr .align 1 _Z29kernel_calculate_class_countsiP4int2iPbiiP4int3_param_6
)
{
	.reg .pred 	%p<26>;
	.reg .b16 	%rs<16>;
	.reg .b32 	%r<117>;
	.reg .b64 	%rd<92>;

	ld.param.u32 	%r16, [_Z29kernel_calculate_class_countsiP4int2iPbiiP4int3_param_0];
	ld.param.u64 	%rd11, [_Z29kernel_calculate_class_countsiP4int2iPbiiP4int3_param_1];
	ld.param.u32 	%r14, [_Z29kernel_calculate_class_countsiP4int2iPbiiP4int3_param_2];
	ld.param.u64 	%rd12, [_Z29kernel_calculate_class_countsiP4int2iPbiiP4int3_param_3];
	ld.param.u32 	%r15, [_Z29kernel_calculate_class_countsiP4int2iPbiiP4int3_param_4];
	ld.param.u32 	%r17, [_Z29kernel_calculate_class_countsiP4int2iPbiiP4int3_param_5];
	ld.param.u64 	%rd13, [_Z29kernel_calculate_class_countsiP4int2iPbiiP4int3_param_6];
	cvta.to.global.u64 	%rd1, %rd12;
	cvta.to.global.u64 	%rd2, %rd13;
	cvta.to.global.u64 	%rd3, %rd11;
	mov.u32 	%r18, %tid.x;
	mov.u32 	%r19, %ctaid.x;
	mad.lo.s32 	%r1, %r16, %r19, %r18;
	setp.ge.u32 	%p1, %r1, %r17;
	@%p1 bra 	$L__BB3_13;
	mul.lo.s32 	%r20, %r1, %r14;
	cvt.u64.u32 	%rd4, %r20;
	setp.lt.s32 	%p2, %r14, 1;
	@%p2 bra 	$L__BB3_13;
	mad.lo.s32 	%r2, %r1, %r15, %r1;
	and.b32  	%r3, %r14, 7;
	setp.lt.u32 	%p3, %r14, 8;
	mov.b32 	%r115, 0;
	@%p3 bra 	$L__BB3_5;
	and.b32  	%r115, %r14, 2147483640;
	neg.s32 	%r113, %r115;
	add.s64 	%rd91, %rd3, 36;
	add.s64 	%rd14, %rd4, %rd1;
	add.s64 	%rd90, %rd14, 3;
$L__BB3_4:
	.pragma "nounroll";
	ld.global.u32 	%r22, [%rd91+-32];
	add.s32 	%r23, %r22, %r2;
	mul.wide.s32 	%rd15, %r23, 12;
	add.s64 	%rd16, %rd2, %rd15;
	ld.global.u32 	%r24, [%rd16];
	add.s32 	%r25, %r24, 1;
	st.global.u32 	[%rd16], %r25;
	ld.global.u8 	%rs1, [%rd90+-3];
	setp.eq.s16 	%p4, %rs1, 0;
	selp.b64 	%rd17, 8, 4, %p4;
	add.s64 	%rd18, %rd16, %rd17;
	ld.global.u32 	%r26, [%rd18];
	add.s32 	%r27, %r26, 1;
	st.global.u32 	[%rd18], %r27;
	ld.global.u32 	%r28, [%rd91+-24];
	add.s32 	%r29, %r28, %r2;
	mul.wide.s32 	%rd19, %r29, 12;
	add.s64 	%rd20, %rd2, %rd19;
	ld.global.u32 	%r30, [%rd20];
	add.s32 	%r31, %r30, 1;
	st.global.u32 	[%rd20], %r31;
	ld.global.u8 	%rs2, [%rd90+-2];
	setp.eq.s16 	%p5, %rs2, 0;
	selp.b64 	%rd21, 8, 4, %p5;
	add.s64 	%rd22, %rd20, %rd21;
	ld.global.u32 	%r32, [%rd22];
	add.s32 	%r33, %r32, 1;
	st.global.u32 	[%rd22], %r33;
	ld.global.u32 	%r34, [%rd91+-16];
	add.s32 	%r35, %r34, %r2;
	mul.wide.s32 	%rd23, %r35, 12;
	add.s64 	%rd24, %rd2, %rd23;
	ld.global.u32 	%r36, [%rd24];
	add.s32 	%r37, %r36, 1;
	st.global.u32 	[%rd24], %r37;
	ld.global.u8 	%rs3, [%rd90+-1];
	setp.eq.s16 	%p6, %rs3, 0;
	selp.b64 	%rd25, 8, 4, %p6;
	add.s64 	%rd26, %rd24, %rd25;
	ld.global.u32 	%r38, [%rd26];
	add.s32 	%r39, %r38, 1;
	st.global.u32 	[%rd26], %r39;
	ld.global.u32 	%r40, [%rd91+-8];
	add.s32 	%r41, %r40, %r2;
	mul.wide.s32 	%rd27, %r41, 12;
	add.s64 	%rd28, %rd2, %rd27;
	ld.global.u32 	%r42, [%rd28];
	add.s32 	%r43, %r42, 1;
	st.global.u32 	[%rd28], %r43;
	ld.global.u8 	%rs4, [%rd90];
	setp.eq.s16 	%p7, %rs4, 0;
	selp.b64 	%rd29, 8, 4, %p7;
	add.s64 	%rd30, %rd28, %rd29;
	ld.global.u32 	%r44, [%rd30];
	add.s32 	%r45, %r44, 1;
	st.global.u32 	[%rd30], %r45;
	ld.global.u32 	%r46, [%rd91];
	add.s32 	%r47, %r46, %r2;
	mul.wide.s32 	%rd31, %r47, 12;
	add.s64 	%rd32, %rd2, %rd31;
	ld.global.u32 	%r48, [%rd32];
	add.s32 	%r49, %r48, 1;
	st.global.u32 	[%rd32], %r49;
	ld.global.u8 	%rs5, [%rd90+1];
	setp.eq.s16 	%p8, %rs5, 0;
	selp.b64 	%rd33, 8, 4, %p8;
	add.s64 	%rd34, %rd32, %rd33;
	ld.global.u32 	%r50, [%rd34];
	add.s32 	%r51, %r50, 1;
	st.global.u32 	[%rd34], %r51;
	ld.global.u32 	%r52, [%rd91+8];
	add.s32 	%r53, %r52, %r2;
	mul.wide.s32 	%rd35, %r53, 12;
	add.s64 	%rd36, %rd2, %rd35;
	ld.global.u32 	%r54, [%rd36];
	add.s32 	%r55, %r54, 1;
	st.global.u32 	[%rd36], %r55;
	ld.global.u8 	%rs6, [%rd90+2];
	setp.eq.s16 	%p9, %rs6, 0;
	selp.b64 	%rd37, 8, 4, %p9;
	add.s64 	%rd38, %rd36, %rd37;
	ld.global.u32 	%r56, [%rd38];
	add.s32 	%r57, %r56, 1;
	st.global.u32 	[%rd38], %r57;
	ld.global.u32 	%r58, [%rd91+16];
	add.s32 	%r59, %r58, %r2;
	mul.wide.s32 	%rd39, %r59, 12;
	add.s64 	%rd40, %rd2, %rd39;
	ld.global.u32 	%r60, [%rd40];
	add.s32 	%r61, %r60, 1;
	st.global.u32 	[%rd40], %r61;
	ld.global.u8 	%rs7, [%rd90+3];
	setp.eq.s16 	%p10, %rs7, 0;
	selp.b64 	%rd41, 8, 4, %p10;
	add.s64 	%rd42, %rd40, %rd41;
	ld.global.u32 	%r62, [%rd42];
	add.s32 	%r63, %r62, 1;
	st.global.u32 	[%rd42], %r63;
	ld.global.u32 	%r64, [%rd91+24];
	add.s32 	%r65, %r64, %r2;
	mul.wide.s32 	%rd43, %r65, 12;
	add.s64 	%rd44, %rd2, %rd43;
	ld.global.u32 	%r66, [%rd44];
	add.s32 	%r67, %r66, 1;
	st.global.u32 	[%rd44], %r67;
	ld.global.u8 	%rs8, [%rd90+4];
	setp.eq.s16 	%p11, %rs8, 0;
	selp.b64 	%rd45, 8, 4, %p11;
	add.s64 	%rd46, %rd44, %rd45;
	ld.global.u32 	%r68, [%rd46];
	add.s32 	%r69, %r68, 1;
	st.global.u32 	[%rd46], %r69;
	add.s32 	%r113, %r113, 8;
	add.s64 	%rd91, %rd91, 64;
	add.s64 	%rd90, %rd90, 8;
	setp.ne.s32 	%p12, %r113, 0;
	@%p12 bra 	$L__BB3_4;
$L__BB3_5:
	setp.eq.s32 	%p13, %r3, 0;
	@%p13 bra 	$L__BB3_13;
	and.b32  	%r9, %r14, 3;
	setp.lt.u32 	%p14, %r3, 4;
	@%p14 bra 	$L__BB3_8;
	cvt.u64.u32 	%rd47, %r115;
	mul.wide.u32 	%rd48, %r115, 8;
	add.s64 	%rd49, %rd3, %rd48;
	ld.global.u32 	%r70, [%rd49+4];
	add.s32 	%r71, %r70, %r2;
	mul.wide.s32 	%rd50, %r71, 12;
	add.s64 	%rd51, %rd2, %rd50;
	ld.global.u32 	%r72, [%rd51];
	add.s32 	%r73, %r72, 1;
	st.global.u32 	[%rd51], %r73;
	add.s64 	%rd52, %rd47, %rd4;
	add.s64 	%rd53, %rd1, %rd52;
	ld.global.u8 	%rs9, [%rd53];
	setp.eq.s16 	%p15, %rs9, 0;
	selp.b64 	%rd54, 8, 4, %p15;
	add.s64 	%rd55, %rd51, %rd54;
	ld.global.u32 	%r74, [%rd55];
	add.s32 	%r75, %r74, 1;
	st.global.u32 	[%rd55], %r75;
	ld.global.u32 	%r76, [%rd49+12];
	add.s32 	%r77, %r76, %r2;
	mul.wide.s32 	%rd56, %r77, 12;
	add.s64 	%rd57, %rd2, %rd56;
	ld.global.u32 	%r78, [%rd57];
	add.s32 	%r79, %r78, 1;
	st.global.u32 	[%rd57], %r79;
	ld.global.u8 	%rs10, [%rd53+1];
	setp.eq.s16 	%p16, %rs10, 0;
	selp.b64 	%rd58, 8, 4, %p16;
	add.s64 	%rd59, %rd57, %rd58;
	ld.global.u32 	%r80, [%rd59];
	add.s32 	%r81, %r80, 1;
	st.global.u32 	[%rd59], %r81;
	ld.global.u32 	%r82, [%rd49+20];
	add.s32 	%r83, %r82, %r2;
	mul.wide.s32 	%rd60, %r83, 12;
	add.s64 	%rd61, %rd2, %rd60;
	ld.global.u32 	%r84, [%rd61];
	add.s32 	%r85, %r84, 1;
	st.global.u32 	[%rd61], %r85;
	ld.global.u8 	%rs11, [%rd53+2];
	setp.eq.s16 	%p17, %rs11, 0;
	selp.b64 	%rd62, 8, 4, %p17;
	add.s64 	%rd63, %rd61, %rd62;
	ld.global.u32 	%r86, [%rd63];
	add.s32 	%r87, %r86, 1;
	st.global.u32 	[%rd63], %r87;
	ld.global.u32 	%r88, [%rd49+28];
	add.s32 	%r89, %r88, %r2;
	mul.wide.s32 	%rd64, %r89, 12;
	add.s64 	%rd65, %rd2, %rd64;
	ld.global.u32 	%r90, [%rd65];
	add.s32 	%r91, %r90, 1;
	st.global.u32 	[%rd65], %r91;
	ld.global.u8 	%rs12, [%rd53+3];
	setp.eq.s16 	%p18, %rs12, 0;
	selp.b64 	%rd66, 8, 4, %p18;
	add.s64 	%rd67, %rd65, %rd66;
	ld.global.u32 	%r92, [%rd67];
	add.s32 	%r93, %r92, 1;
	st.global.u32 	[%rd67], %r93;
	add.s32 	%r115, %r115, 4;
$L__BB3_8:
	setp.eq.s32 	%p19, %r9, 0;
	@%p19 bra 	$L__BB3_13;
	setp.eq.s32 	%p20, %r9, 1;
	@%p20 bra 	$L__BB3_11;
	cvt.u64.u32 	%rd68, %r115;
	mul.wide.u32 	%rd69, %r115, 8;
	add.s64 	%rd70, %rd3, %rd69;
	ld.global.u32 	%r94, [%rd70+4];
	add.s32 	%r95, %r94, %r2;
	mul.wide.s32 	%rd71, %r95, 12;
	add.s64 	%rd72, %rd2, %rd71;
	ld.global.u32 	%r96, [%rd72];
	add.s32 	%r97, %r96, 1;
	st.global.u32 	[%rd72], %r97;
	add.s64 	%rd73, %rd68, %rd4;
	add.s64 	%rd74, %rd1, %rd73;
	ld.global.u8 	%rs13, [%rd74];
	setp.eq.s16 	%p21, %rs13, 0;
	selp.b64 	%rd75, 8, 4, %p21;
	add.s64 	%rd76, %rd72, %rd75;
	ld.global.u32 	%r98, [%rd76];
	add.s32 	%r99, %r98, 1;
	st.global.u32 	[%rd76], %r99;
	ld.global.u32 	%r100, [%rd70+12];
	add.s32 	%r101, %r100, %r2;
	mul.wide.s32 	%rd77, %r101, 12;
	add.s64 	%rd78, %rd2, %rd77;
	ld.global.u32 	%r102, [%rd78];
	add.s32 	%r103, %r102, 1;
	st.global.u32 	[%rd78], %r103;
	ld.global.u8 	%rs14, [%rd74+1];
	setp.eq.s16 	%p22, %rs14, 0;
	selp.b64 	%rd79, 8, 4, %p22;
	add.s64 	%rd80, %rd78, %rd79;
	ld.global.u32 	%r104, [%rd80];
	add.s32 	%r105, %r104, 1;
	st.global.u32 	[%rd80], %r105;
	add.s32 	%r115, %r115, 2;
$L__BB3_11:
	and.b32  	%r106, %r14, 1;
	setp.eq.b32 	%p23, %r106, 1;
	not.pred 	%p24, %p23;
	@%p24 bra 	$L__BB3_13;
	cvt.u64.u32 	%rd81, %r115;
	mul.wide.u32 	%rd82, %r115, 8;
	add.s64 	%rd83, %rd3, %rd82;
	ld.global.u32 	%r107, [%rd83+4];
	add.s32 	%r108, %r107, %r2;
	mul.wide.s32 	%rd84, %r108, 12;
	add.s64 	%rd85, %rd2, %rd84;
	ld.global.u32 	%r109, [%rd85];
	add.s32 	%r110, %r109, 1;
	st.global.u32 	[%rd85], %r110;
	add.s64 	%rd86, %rd81, %rd4;
	add.s64 	%rd87, %rd1, %rd86;
	ld.global.u8 	%rs15, [%rd87];
	setp.eq.s16 	%p25, %rs15, 0;
	selp.b64 	%rd88, 8, 4, %p25;
	add.s64 	%rd89, %rd85, %rd88;
	ld.global.u32 	%r111, [%rd89];
	add.s32 	%r112, %r111, 1;
	st.global.u32 	[%rd89], %r112;
$L__BB3_13:
	ret;

}
	// .globl	_Z29kernel_calculate_feature_gainiP4int3iiPd
.visible .entry _Z29kernel_calculate_feature_gainiP4int3iiPd(
	.param .u32 _Z29kernel_calculate_feature_gainiP4int3iiPd_param_0,
	.param .u64 .ptr .align 1 _Z29kernel_calculate_feature_gainiP4int3iiPd_param_1,
	.param .u32 _Z29kernel_calculate_feature_gainiP4int3iiPd_param_2,
	.param .u32 _Z29kernel_calculate_feature_gainiP4int3iiPd_param_3,
	.param .u64 .ptr .align 1 _Z29kernel_calculate_feature_gainiP4int3iiPd_param_4
)
{
	.reg .pred 	%p<119>;
	.reg .b32 	%r<408>;
	.reg .b32 	%f<505>;
	.reg .b64 	%rd<59>;
	.reg .b64 	%fd<201>;

	ld.param.u32 	%r80, [_Z29kernel_calculate_feature_gainiP4int3iiPd_param_0];
	ld.param.u64 	%rd21, [_Z29kernel_calculate_feature_gainiP4int3iiPd_param_1];
	ld.param.u32 	%r79, [_Z29kernel_calculate_feature_gainiP4int3iiPd_param_2];
	ld.param.u32 	%r81, [_Z29kernel_calculate_feature_gainiP4int3iiPd_param_3];
	ld.param.u64 	%rd22, [_Z29kernel_calculate_feature_gainiP4int3iiPd_param_4];
	mov.u32 	%r82, %tid.x;
	mov.u32 	%r83, %ctaid.x;
	mad.lo.s32 	%r1, %r80, %r83, %r82;
	setp.ge.u32 	%p1, %r1, %r81;
	@%p1 bra 	$L__BB4_81;
	cvta.to.global.u64 	%rd1, %rd21;
	add.s32 	%r2, %r79, 1;
	mad.lo.s32 	%r3, %r1, %r79, %r1;
	mul.wide.u32 	%rd23, %r3, 12;
	add.s64 	%rd2, %rd1, %rd23;
	setp.lt.s32 	%p2, %r79, 0;
	mov.b32 	%r396, 0;
	mov.u32 	%r397, %r396;
	mov.u32 	%r398, %r396;
	@%p2 bra 	$L__BB4_14;
	and.b32  	%r4, %r2, 15;
	setp.lt.u32 	%p3, %r79, 15;
	mov.b32 	%r381, 0;
	mov.u32 	%r398, %r381;
	mov.u32 	%r397, %r381;
	mov.u32 	%r396, %r381;
	@%p3 bra 	$L__BB4_5;
	and.b32  	%r381, %r2, -16;
	neg.s32 	%r367, %r381;
	add.s64 	%rd25, %rd23, %rd1;
	add.s64 	%rd54, %rd25, 96;
	mov.b32 	%r398, 0;
	mov.u32 	%r397, %r398;
	mov.u32 	%r396, %r398;
$L__BB4_4:
	.pragma "nounroll";
	ld.global.u32 	%r88, [%rd54+-96];
	add.s32 	%r89, %r88, %r396;
	ld.global.u32 	%r90, [%rd54+-92];
	add.s32 	%r91, %r90, %r397;
	ld.global.u32 	%r92, [%rd54+-88];
	add.s32 	%r93, %r92, %r398;
	ld.global.u32 	%r94, [%rd54+-84];
	add.s32 	%r95, %r94, %r89;
	ld.global.u32 	%r96, [%rd54+-80];
	add.s32 	%r97, %r96, %r91;
	ld.global.u32 	%r98, [%rd54+-76];
	add.s32 	%r99, %r98, %r93;
	ld.global.u32 	%r100, [%rd54+-72];
	add.s32 	%r101, %r100, %r95;
	ld.global.u32 	%r102, [%rd54+-68];
	add.s32 	%r103, %r102, %r97;
	ld.global.u32 	%r104, [%rd54+-64];
	add.s32 	%r105, %r104, %r99;
	ld.global.u32 	%r106, [%rd54+-60];
	add.s32 	%r107, %r106, %r101;
	ld.global.u32 	%r108, [%rd54+-56];
	add.s32 	%r109, %r108, %r103;
	ld.global.u32 	%r110, [%rd54+-52];
	add.s32 	%r111, %r110, %r105;
	ld.global.u32 	%r112, [%rd54+-48];
	add.s32 	%r113, %r112, %r107;
	ld.global.u32 	%r114, [%rd54+-44];
	add.s32 	%r115, %r114, %r109;
	ld.global.u32 	%r116, [%rd54+-40];
	add.s32 	%r117, %r116, %r111;
	ld.global.u32 	%r118, [%rd54+-36];
	add.s32 	%r119, %r118, %r113;
	ld.global.u32 	%r120, [%rd54+-32];
	add.s32 	%r121, %r120, %r115;
	ld.global.u32 	%r122, [%rd54+-28];
	add.s32 	%r123, %r122, %r117;
	ld.global.u32 	%r124, [%rd54+-24];
	add.s32 	%r125, %r124, %r119;
	ld.global.u32 	%r126, [%rd54+-20];
	add.s32 	%r127, %r126, %r121;
	ld.global.u32 	%r128, [%rd54+-16];
	add.s32 	%r129, %r128, %r123;
	ld.global.u32 	%r130, [%rd54+-12];
	add.s32 	%r131, %r130, %r125;
	ld.global.u32 	%r132, [%rd54+-8];
	add.s32 	%r133, %r132, %r127;
	ld.global.u32 	%r134, [%rd54+-4];
	add.s32 	%r135, %r134, %r129;
	ld.global.u32 	%r136, [%rd54];
	add.s32 	%r137, %r136, %r131;
	ld.global.u32 	%r138, [%rd54+4];
	add.s32 	%r139, %r138, %r133;
	ld.global.u32 	%r140, [%rd54+8];
	add.s32 	%r141, %r140, %r135;
	ld.global.u32 	%r142, [%rd54+12];
	add.s32 	%r143, %r142, %r137;
	ld.global.u32 	%r144, [%rd54+16];
	add.s32 	%r145, %r144, %r139;
	ld.global.u32 	%r146, [%rd54+20];
	add.s32 	%r147, %r146, %r141;
	ld.global.u32 	%r148, [%rd54+24];
	add.s32 	%r149, %r148, %r143;
	ld.global.u32 	%r150, [%rd54+28];
	add.s32 	%r151, %r150, %r145;
	ld.global.u32 	%r152, [%rd54+32];
	add.s32 	%r153, %r152, %r147;
	ld.global.u32 	%r154, [%rd54+36];
	add.s32 	%r155, %r154, %r149;
	ld.global.u32 	%r156, [%rd54+40];
	add.s32 	%r157, %r156, %r151;
	ld.global.u32 	%r158, [%rd54+44];
	add.s32 	%r159, %r158, %r153;
	ld.global.u32 	%r160, [%rd54+48];
	add.s32 	%r161, %r160, %r155;
	ld.global.u32 	%r162, [%rd54+52];
	add.s32 	%r163, %r162, %r157;
	ld.global.u32 	%r164, [%rd54+56];
	add.s32 	%r165, %r164, %r159;
	ld.global.u32 	%r166, [%rd54+60];
	add.s32 	%r167, %r166, %r161;
	ld.global.u32 	%r168, [%rd54+64];
	add.s32 	%r169, %r168, %r163;
	ld.global.u32 	%r170, [%rd54+68];
	add.s32 	%r171, %r170, %r165;
	ld.global.u32 	%r172, [%rd54+72];
	add.s32 	%r173, %r172, %r167;
	ld.global.u32 	%r174, [%rd54+76];
	add.s32 	%r175, %r174, %r169;
	ld.global.u32 	%r176, [%rd54+80];
	add.s32 	%r177, %r176, %r171;
	ld.global.u32 	%r178, [%rd54+84];
	add.s32 	%r396, %r178, %r173;
	ld.global.u32 	%r179, [%rd54+88];
	add.s32 	%r397, %r179, %r175;
	ld.global.u32 	%r180, [%rd54+92];
	add.s32 	%r398, %r180, %r177;
	add.s32 	%r367, %r367, 16;
	add.s64 	%rd54, %rd54, 192;
	setp.ne.s32 	%p4, %r367, 0;
	@%p4 bra 	$L__BB4_4;
$L__BB4_5:
	setp.eq.s32 	%p5, %r4, 0;
	@%p5 bra 	$L__BB4_14;
	and.b32  	%r22, %r2, 7;
	setp.lt.u32 	%p6, %r4, 8;
	@%p6 bra 	$L__BB4_8;
	mul.wide.u32 	%rd26, %r381, 12;
	add.s64 	%rd27, %rd2, %rd26;
	ld.global.u32 	%r182, [%rd27];
	add.s32 	%r183, %r182, %r396;
	ld.global.u32 	%r184, [%rd27+4];
	add.s32 	%r185, %r184, %r397;
	ld.global.u32 	%r186, [%rd27+8];
	add.s32 	%r187, %r186, %r398;
	ld.global.u32 	%r188, [%rd27+12];
	add.s32 	%r189, %r188, %r183;
	ld.global.u32 	%r190, [%rd27+16];
	add.s32 	%r191, %r190, %r185;
	ld.global.u32 	%r192, [%rd27+20];
	add.s32 	%r193, %r192, %r187;
	ld.global.u32 	%r194, [%rd27+24];
	add.s32 	%r195, %r194, %r189;
	ld.global.u32 	%r196, [%rd27+28];
	add.s32 	%r197, %r196, %r191;
	ld.global.u32 	%r198, [%rd27+32];
	add.s32 	%r199, %r198, %r193;
	ld.global.u32 	%r200, [%rd27+36];
	add.s32 	%r201, %r200, %r195;
	ld.global.u32 	%r202, [%rd27+40];
	add.s32 	%r203, %r202, %r197;
	ld.global.u32 	%r204, [%rd27+44];
	add.s32 	%r205, %r204, %r199;
	ld.global.u32 	%r206, [%rd27+48];
	add.s32 	%r207, %r206, %r201;
	ld.global.u32 	%r208, [%rd27+52];
	add.s32 	%r209, %r208, %r203;
	ld.global.u32 	%r210, [%rd27+56];
	add.s32 	%r211, %r210, %r205;
	ld.global.u32 	%r212, [%rd27+60];
	add.s32 	%r213, %r212, %r207;
	ld.global.u32 	%r214, [%rd27+64];
	add.s32 	%r215, %r214, %r209;
	ld.global.u32 	%r216, [%rd27+68];
	add.s32 	%r217, %r216, %r211;
	ld.global.u32 	%r218, [%rd27+72];
	add.s32 	%r219, %r218, %r213;
	ld.global.u32 	%r220, [%rd27+76];
	add.s32 	%r221, %r220, %r215;
	ld.global.u32 	%r222, [%rd27+80];
	add.s32 	%r223, %r222, %r217;
	ld.global.u32 	%r224, [%rd27+84];
	add.s32 	%r396, %r224, %r219;
	ld.global.u32 	%r225, [%rd27+88];
	add.s32 	%r397, %r225, %r221;
	ld.global.u32 	%r226, [%rd27+92];
	add.s32 	%r398, %r226, %r223;
	add.s32 	%r381, %r381, 8;
$L__BB4_8:
	setp.eq.s32 	%p7, %r22, 0;
	@%p7 bra 	$L__BB4_14;
	and.b32  	%r34, %r2, 3;
	setp.lt.u32 	%p8, %r22, 4;
	@%p8 bra 	$L__BB4_11;
	mul.wide.u32 	%rd28, %r381, 12;
	add.s64 	%rd29, %rd2, %rd28;
	ld.global.u32 	%r228, [%rd29];
	add.s32 	%r229, %r228, %r396;
	ld.global.u32 	%r230, [%rd29+4];
	add.s32 	%r231, %r230, %r397;
	ld.global.u32 	%r232, [%rd29+8];
	add.s32 	%r233, %r232, %r398;
	ld.global.u32 	%r234, [%rd29+12];
	add.s32 	%r235, %r234, %r229;
	ld.global.u32 	%r236, [%rd29+16];
	add.s32 	%r237, %r236, %r231;
	ld.global.u32 	%r238, [%rd29+20];
	add.s32 	%r239, %r238, %r233;
	ld.global.u32 	%r240, [%rd29+24];
	add.s32 	%r241, %r240, %r235;
	ld.global.u32 	%r242, [%rd29+28];
	add.s32 	%r243, %r242, %r237;
	ld.global.u32 	%r244, [%rd29+32];
	add.s32 	%r245, %r244, %r239;
	ld.global.u32 	%r246, [%rd29+36];
	add.s32 	%r396, %r246, %r241;
	ld.global.u32 	%r247, [%rd29+40];
	add.s32 	%r397, %r247, %r243;
	ld.global.u32 	%r248, [%rd29+44];
	add.s32 	%r398, %r248, %r245;
	add.s32 	%r381, %r381, 4;
$L__BB4_11:
	setp.eq.s32 	%p9, %r34, 0;
	@%p9 bra 	$L__BB4_14;
	mul.wide.u32 	%rd30, %r381, 12;
	add.s64 	%rd32, %rd30, %rd23;
	add.s64 	%rd33, %rd32, %rd1;
	add.s64 	%rd55, %rd33, 4;
	neg.s32 	%r392, %r34;
$L__BB4_13:
	.pragma "nounroll";
	ld.global.u32 	%r249, [%rd55+-4];
	add.s32 	%r396, %r249, %r396;
	ld.global.u32 	%r250, [%rd55];
	add.s32 	%r397, %r250, %r397;
	ld.global.u32 	%r251, [%rd55+4];
	add.s32 	%r398, %r251, %r398;
	add.s64 	%rd55, %rd55, 12;
	add.s32 	%r392, %r392, 1;
	setp.ne.s32 	%p10, %r392, 0;
	@%p10 bra 	$L__BB4_13;
$L__BB4_14:
	setp.lt.s32 	%p11, %r79, 0;
	cvt.rn.f64.s32 	%fd1, %r396;
	cvt.rn.f64.s32 	%fd2, %r397;
	cvt.rn.f64.s32 	%fd3, %r398;
	setp.lt.s32 	%p12, %r396, 1;
	or.pred  	%p13, %p12, %p11;
	mov.f64 	%fd166, 0d0000000000000000;
	@%p13 bra 	$L__BB4_36;
	setp.lt.u32 	%p14, %r79, 3;
	mov.f64 	%fd166, 0d0000000000000000;
	mov.b32 	%r401, 0;
	@%p14 bra 	$L__BB4_26;
	and.b32  	%r401, %r2, -4;
	neg.s32 	%r399, %r401;
	add.s64 	%rd35, %rd23, %rd1;
	add.s64 	%rd56, %rd35, 24;
	mov.f64 	%fd166, 0d0000000000000000;
$L__BB4_17:
	.pragma "nounroll";
	ld.global.u32 	%r253, [%rd56+-24];
	cvt.rn.f64.s32 	%fd86, %r253;
	div.rn.f64 	%fd5, %fd86, %fd1;
	setp.eq.f64 	%p15, %fd5, 0d0000000000000000;
	@%p15 bra 	$L__BB4_19;
	cvt.rn.f32.f64 	%f1, %fd5;
	setp.lt.f32 	%p16, %f1, 0f00800000;
	mul.f32 	%f2, %f1, 0f4B000000;
	selp.f32 	%f3, %f2, %f1, %p16;
	selp.f32 	%f4, 0fC1B80000, 0f00000000, %p16;
	mov.b32 	%r254, %f3;
	add.s32 	%r255, %r254, -1060439283;
	and.b32  	%r256, %r255, -8388608;
	sub.s32 	%r257, %r254, %r256;
	mov.b32 	%f5, %r257;
	cvt.rn.f32.s32 	%f6, %r256;
	fma.rn.f32 	%f7, %f6, 0f34000000, %f4;
	add.f32 	%f8, %f5, 0fBF800000;
	fma.rn.f32 	%f9, %f8, 0f3DC6B27F, 0fBE2C7F30;
	fma.rn.f32 	%f10, %f9, %f8, 0f3E2FCF2A;
	fma.rn.f32 	%f11, %f10, %f8, 0fBE374E43;
	fma.rn.f32 	%f12, %f11, %f8, 0f3E520BF4;
	fma.rn.f32 	%f13, %f12, %f8, 0fBE763C8B;
	fma.rn.f32 	%f14, %f13, %f8, 0f3E93BF99;
	fma.rn.f32 	%f15, %f14, %f8, 0fBEB8AA49;
	fma.rn.f32 	%f16, %f15, %f8, 0f3EF6384A;
	fma.rn.f32 	%f17, %f16, %f8, 0fBF38AA3B;
	mul.f32 	%f18, %f8, %f17;
	mul.f32 	%f19, %f8, %f18;
	fma.rn.f32 	%f20, %f8, 0f3FB8AA3B, %f19;
	add.f32 	%f21, %f7, %f20;
	setp.gt.u32 	%p17, %r254, 2139095039;
	fma.rn.f32 	%f22, %f3, 0f7F800000, 0f7F800000;
	selp.f32 	%f23, %f22, %f21, %p17;
	setp.eq.f32 	%p18, %f3, 0f00000000;
	selp.f32 	%f24, 0fFF800000, %f23, %p18;
	cvt.f64.f32 	%fd87, %f24;
	mul.f64 	%fd88, %fd5, %fd87;
	sub.f64 	%fd166, %fd166, %fd88;
$L__BB4_19:
	ld.global.u32 	%r258, [%rd56+-12];
	cvt.rn.f64.s32 	%fd89, %r258;
	div.rn.f64 	%fd8, %fd89, %fd1;
	setp.eq.f64 	%p19, %fd8, 0d0000000000000000;
	@%p19 bra 	$L__BB4_21;
	cvt.rn.f32.f64 	%f25, %fd8;
	setp.lt.f32 	%p20, %f25, 0f00800000;
	mul.f32 	%f26, %f25, 0f4B000000;
	selp.f32 	%f27, %f26, %f25, %p20;
	selp.f32 	%f28, 0fC1B80000, 0f00000000, %p20;
	mov.b32 	%r259, %f27;
	add.s32 	%r260, %r259, -1060439283;
	and.b32  	%r261, %r260, -8388608;
	sub.s32 	%r262, %r259, %r261;
	mov.b32 	%f29, %r262;
	cvt.rn.f32.s32 	%f30, %r261;
	fma.rn.f32 	%f31, %f30, 0f34000000, %f28;
	add.f32 	%f32, %f29, 0fBF800000;
	fma.rn.f32 	%f33, %f32, 0f3DC6B27F, 0fBE2C7F30;
	fma.rn.f32 	%f34, %f33, %f32, 0f3E2FCF2A;
	fma.rn.f32 	%f35, %f34, %f32, 0fBE374E43;
	fma.rn.f32 	%f36, %f35, %f32, 0f3E520BF4;
	fma.rn.f32 	%f37, %f36, %f32, 0fBE763C8B;
	fma.rn.f32 	%f38, %f37, %f32, 0f3E93BF99;
	fma.rn.f32 	%f39, %f38, %f32, 0fBEB8AA49;
	fma.rn.f32 	%f40, %f39, %f32, 0f3EF6384A;
	fma.rn.f32 	%f41, %f40, %f32, 0fBF38AA3B;
	mul.f32 	%f42, %f32, %f41;
	mul.f32 	%f43, %f32, %f42;
	fma.rn.f32 	%f44, %f32, 0f3FB8AA3B, %f43;
	add.f32 	%f45, %f31, %f44;
	setp.gt.u32 	%p21, %r259, 2139095039;
	fma.rn.f32 	%f46, %f27, 0f7F800000, 0f7F800000;
	selp.f32 	%f47, %f46, %f45, %p21;
	setp.eq.f32 	%p22, %f27, 0f00000000;
	selp.f32 	%f48, 0fFF800000, %f47, %p22;
	cvt.f64.f32 	%fd90, %f48;
	mul.f64 	%fd91, %fd8, %fd90;
	sub.f64 	%fd166, %fd166, %fd91;
$L__BB4_21:
	ld.global.u32 	%r263, [%rd56];
	cvt.rn.f64.s32 	%fd92, %r263;
	div.rn.f64 	%fd11, %fd92, %fd1;
	setp.eq.f64 	%p23, %fd11, 0d0000000000000000;
	@%p23 bra 	$L__BB4_23;
	cvt.rn.f32.f64 	%f49, %fd11;
	setp.lt.f32 	%p24, %f49, 0f00800000;
	mul.f32 	%f50, %f49, 0f4B000000;
	selp.f32 	%f51, %f50, %f49, %p24;
	selp.f32 	%f52, 0fC1B80000, 0f00000000, %p24;
	mov.b32 	%r264, %f51;
	add.s32 	%r265, %r264, -1060439283;
	and.b32  	%r266, %r265, -8388608;
	sub.s32 	%r267, %r264, %r266;
	mov.b32 	%f53, %r267;
	cvt.rn.f32.s32 	%f54, %r266;
	fma.rn.f32 	%f55, %f54, 0f34000000, %f52;
	add.f32 	%f56, %f53, 0fBF800000;
	fma.rn.f32 	%f57, %f56, 0f3DC6B27F, 0fBE2C7F30;
	fma.rn.f32 	%f58, %f57, %f56, 0f3E2FCF2A;
	fma.rn.f32 	%f59, %f58, %f56, 0fBE374E43;
	fma.rn.f32 	%f60, %f59, %f56, 0f3E520BF4;
	fma.rn.f32 	%f61, %f60, %f56, 0fBE763C8B;
	fma.rn.f32 	%f62, %f61, %f56, 0f3E93BF99;
	fma.rn.f32 	%f63, %f62, %f56, 0fBEB8AA49;
	fma.rn.f32 	%f64, %f63, %f56, 0f3EF6384A;
	fma.rn.f32 	%f65, %f64, %f56, 0fBF38AA3B;
	mul.f32 	%f66, %f56, %f65;
	mul.f32 	%f67, %f56, %f66;
	fma.rn.f32 	%f68, %f56, 0f3FB8AA3B, %f67;
	add.f32 	%f69, %f55, %f68;
	setp.gt.u32 	%p25, %r264, 2139095039;
	fma.rn.f32 	%f70, %f51, 0f7F800000, 0f7F800000;
	selp.f32 	%f71, %f70, %f69, %p25;
	setp.eq.f32 	%p26, %f51, 0f00000000;
	selp.f32 	%f72, 0fFF800000, %f71, %p26;
	cvt.f64.f32 	%fd93, %f72;
	mul.f64 	%fd94, %fd11, %fd93;
	sub.f64 	%fd166, %fd166, %fd94;
$L__BB4_23:
	ld.global.u32 	%r268, [%rd56+12];
	cvt.rn.f64.s32 	%fd95, %r268;
	div.rn.f64 	%fd14, %fd95, %fd1;
	setp.eq.f64 	%p27, %fd14, 0d0000000000000000;
	@%p27 bra 	$L__BB4_25;
	cvt.rn.f32.f64 	%f73, %fd14;
	setp.lt.f32 	%p28, %f73, 0f00800000;
	mul.f32 	%f74, %f73, 0f4B000000;
	selp.f32 	%f75, %f74, %f73, %p28;
	selp.f32 	%f76, 0fC1B80000, 0f00000000, %p28;
	mov.b32 	%r269, %f75;
	add.s32 	%r270, %r269, -1060439283;
	and.b32  	%r271, %r270, -8388608;
	sub.s32 	%r272, %r269, %r271;
	mov.b32 	%f77, %r272;
	cvt.rn.f32.s32 	%f78, %r271;
	fma.rn.f32 	%f79, %f78, 0f34000000, %f76;
	add.f32 	%f80, %f77, 0fBF800000;
	fma.rn.f32 	%f81, %f80, 0f3DC6B27F, 0fBE2C7F30;
	fma.rn.f32 	%f82, %f81, %f80, 0f3E2FCF2A;
	fma.rn.f32 	%f83, %f82, %f80, 0fBE374E43;
	fma.rn.f32 	%f84, %f83, %f80, 0f3E520BF4;
	fma.rn.f32 	%f85, %f84, %f80, 0fBE763C8B;
	fma.rn.f32 	%f86, %f85, %f80, 0f3E93BF99;
	fma.rn.f32 	%f87, %f86, %f80, 0fBEB8AA49;
	fma.rn.f32 	%f88, %f87, %f80, 0f3EF6384A;
	fma.rn.f32 	%f89, %f88, %f80, 0fBF38AA3B;
	mul.f32 	%f90, %f80, %f89;
	mul.f32 	%f91, %f80, %f90;
	fma.rn.f32 	%f92, %f80, 0f3FB8AA3B, %f91;
	add.f32 	%f93, %f79, %f92;
	setp.gt.u32 	%p29, %r269, 2139095039;
	fma.rn.f32 	%f94, %f75, 0f7F800000, 0f7F800000;
	selp.f32 	%f95, %f94, %f93, %p29;
	setp.eq.f32 	%p30, %f75, 0f00000000;
	selp.f32 	%f96, 0fFF800000, %f95, %p30;
	cvt.f64.f32 	%fd96, %f96;
	mul.f64 	%fd97, %fd14, %fd96;
	sub.f64 	%fd166, %fd166, %fd97;
$L__BB4_25:
	add.s32 	%r399, %r399, 4;
	add.s64 	%rd56, %rd56, 48;
	setp.ne.s32 	%p31, %r399, 0;
	@%p31 bra 	$L__BB4_17;
$L__BB4_26:
	and.b32  	%r273, %r2, 3;
	setp.eq.s32 	%p32, %r273, 0;
	@%p32 bra 	$L__BB4_36;
	setp.eq.s32 	%p33, %r273, 1;
	@%p33 bra 	$L__BB4_33;
	mul.wide.u32 	%rd36, %r401, 12;
	add.s64 	%rd12, %rd2, %rd36;
	ld.global.u32 	%r274, [%rd12];
	cvt.rn.f64.s32 	%fd99, %r274;
	div.rn.f64 	%fd19, %fd99, %fd1;
	setp.eq.f64 	%p34, %fd19, 0d0000000000000000;
	@%p34 bra 	$L__BB4_30;
	cvt.rn.f32.f64 	%f97, %fd19;
	setp.lt.f32 	%p35, %f97, 0f00800000;
	mul.f32 	%f98, %f97, 0f4B000000;
	selp.f32 	%f99, %f98, %f97, %p35;
	selp.f32 	%f100, 0fC1B80000, 0f00000000, %p35;
	mov.b32 	%r275, %f99;
	add.s32 	%r276, %r275, -1060439283;
	and.b32  	%r277, %r276, -8388608;
	sub.s32 	%r278, %r275, %r277;
	mov.b32 	%f101, %r278;
	cvt.rn.f32.s32 	%f102, %r277;
	fma.rn.f32 	%f103, %f102, 0f34000000, %f100;
	add.f32 	%f104, %f101, 0fBF800000;
	fma.rn.f32 	%f105, %f104, 0f3DC6B27F, 0fBE2C7F30;
	fma.rn.f32 	%f106, %f105, %f104, 0f3E2FCF2A;
	fma.rn.f32 	%f107, %f106, %f104, 0fBE374E43;
	fma.rn.f32 	%f108, %f107, %f104, 0f3E520BF4;
	fma.rn.f32 	%f109, %f108, %f104, 0fBE763C8B;
	fma.rn.f32 	%f110, %f109, %f104, 0f3E93BF99;
	fma.rn.f32 	%f111, %f110, %f104, 0fBEB8AA49;
	fma.rn.f32 	%f112, %f111, %f104, 0f3EF6384A;
	fma.rn.f32 	%f113, %f112, %f104, 0fBF38AA3B;
	mul.f32 	%f114, %f104, %f113;
	mul.f32 	%f115, %f104, %f114;
	fma.rn.f32 	%f116, %f104, 0f3FB8AA3B, %f115;
	add.f32 	%f117, %f103, %f116;
	setp.gt.u32 	%p36, %r275, 2139095039;
	fma.rn.f32 	%f118, %f99, 0f7F800000, 0f7F800000;
	selp.f32 	%f119, %f118, %f117, %p36;
	setp.eq.f32 	%p37, %f99, 0f00000000;
	selp.f32 	%f120, 0fFF800000, %f119, %p37;
	cvt.f64.f32 	%fd100, %f120;
	mul.f64 	%fd101, %fd19, %fd100;
	sub.f64 	%fd166, %fd166, %fd101;
$L__BB4_30:
	ld.global.u32 	%r279, [%rd12+12];
	cvt.rn.f64.s32 	%fd102, %r279;
	div.rn.f64 	%fd22, %fd102, %fd1;
	setp.eq.f64 	%p38, %fd22, 0d0000000000000000;
	@%p38 bra 	$L__BB4_32;
	cvt.rn.f32.f64 	%f121, %fd22;
	setp.lt.f32 	%p39, %f121, 0f00800000;
	mul.f32 	%f122, %f121, 0f4B000000;
	selp.f32 	%f123, %f122, %f121, %p39;
	selp.f32 	%f124, 0fC1B80000, 0f00000000, %p39;
	mov.b32 	%r280, %f123;
	add.s32 	%r281, %r280, -1060439283;
	and.b32  	%r282, %r281, -8388608;
	sub.s32 	%r283, %r280, %r282;
	mov.b32 	%f125, %r283;
	cvt.rn.f32.s32 	%f126, %r282;
	fma.rn.f32 	%f127, %f126, 0f34000000, %f124;
	add.f32 	%f128, %f125, 0fBF800000;
	fma.rn.f32 	%f129, %f128, 0f3DC6B27F, 0fBE2C7F30;
	fma.rn.f32 	%f130, %f129, %f128, 0f3E2FCF2A;
	fma.rn.f32 	%f131, %f130, %f128, 0fBE374E43;
	fma.rn.f32 	%f132, %f131, %f128, 0f3E520BF4;
	fma.rn.f32 	%f133, %f132, %f128, 0fBE763C8B;
	fma.rn.f32 	%f134, %f133, %f128, 0f3E93BF99;
	fma.rn.f32 	%f135, %f134, %f128, 0fBEB8AA49;
	fma.rn.f32 	%f136, %f135, %f128, 0f3EF6384A;
	fma.rn.f32 	%f137, %f136, %f128, 0fBF38AA3B;
	mul.f32 	%f138, %f128, %f137;
	mul.f32 	%f139, %f128, %f138;
	fma.rn.f32 	%f140, %f128, 0f3FB8AA3B, %f139;
	add.f32 	%f141, %f127, %f140;
	setp.gt.u32 	%p40, %r280, 2139095039;
	fma.rn.f32 	%f142, %f123, 0f7F800000, 0f7F800000;
	selp.f32 	%f143, %f142, %f141, %p40;
	setp.eq.f32 	%p41, %f123, 0f00000000;
	selp.f32 	%f144, 0fFF800000, %f143, %p41;
	cvt.f64.f32 	%fd103, %f144;
	mul.f64 	%fd104, %fd22, %fd103;
	sub.f64 	%fd166, %fd166, %fd104;
$L__BB4_32:
	add.s32 	%r401, %r401, 2;
$L__BB4_33:
	and.b32  	%r284, %r79, 1;
	setp.eq.b32 	%p42, %r284, 1;
	@%p42 bra 	$L__BB4_36;
	mul.wide.u32 	%rd37, %r401, 12;
	add.s64 	%rd38, %rd2, %rd37;
	ld.global.u32 	%r285, [%rd38];
	cvt.rn.f64.s32 	%fd105, %r285;
	div.rn.f64 	%fd27, %fd105, %fd1;
	setp.eq.f64 	%p43, %fd27, 0d0000000000000000;
	@%p43 bra 	$L__BB4_36;
	cvt.rn.f32.f64 	%f145, %fd27;
	setp.lt.f32 	%p44, %f145, 0f00800000;
	mul.f32 	%f146, %f145, 0f4B000000;
	selp.f32 	%f147, %f146, %f145, %p44;
	selp.f32 	%f148, 0fC1B80000, 0f00000000, %p44;
	mov.b32 	%r286, %f147;
	add.s32 	%r287, %r286, -1060439283;
	and.b32  	%r288, %r287, -8388608;
	sub.s32 	%r289, %r286, %r288;
	mov.b32 	%f149, %r289;
	cvt.rn.f32.s32 	%f150, %r288;
	fma.rn.f32 	%f151, %f150, 0f34000000, %f148;
	add.f32 	%f152, %f149, 0fBF800000;
	fma.rn.f32 	%f153, %f152, 0f3DC6B27F, 0fBE2C7F30;
	fma.rn.f32 	%f154, %f153, %f152, 0f3E2FCF2A;
	fma.rn.f32 	%f155, %f154, %f152, 0fBE374E43;
	fma.rn.f32 	%f156, %f155, %f152, 0f3E520BF4;
	fma.rn.f32 	%f157, %f156, %f152, 0fBE763C8B;
	fma.rn.f32 	%f158, %f157, %f152, 0f3E93BF99;
	fma.rn.f32 	%f159, %f158, %f152, 0fBEB8AA49;
	fma.rn.f32 	%f160, %f159, %f152, 0f3EF6384A;
	fma.rn.f32 	%f161, %f160, %f152, 0fBF38AA3B;
	mul.f32 	%f162, %f152, %f161;
	mul.f32 	%f163, %f152, %f162;
	fma.rn.f32 	%f164, %f152, 0f3FB8AA3B, %f163;
	add.f32 	%f165, %f151, %f164;
	setp.gt.u32 	%p45, %r286, 2139095039;
	fma.rn.f32 	%f166, %f147, 0f7F800000, 0f7F800000;
	selp.f32 	%f167, %f166, %f165, %p45;
	setp.eq.f32 	%p46, %f147, 0f00000000;
	selp.f32 	%f168, 0fFF800000, %f167, %p46;
	cvt.f64.f32 	%fd106, %f168;
	mul.f64 	%fd107, %fd27, %fd106;
	sub.f64 	%fd166, %fd166, %fd107;
$L__BB4_36:
	setp.lt.s32 	%p47, %r79, 0;
	setp.lt.s32 	%p48, %r397, 1;
	or.pred  	%p49, %p48, %p47;
	mov.f64 	%fd178, 0d0000000000000000;
	@%p49 bra 	$L__BB4_58;
	setp.lt.u32 	%p50, %r79, 3;
	mov.f64 	%fd178, 0d0000000000000000;
	mov.b32 	%r404, 0;
	@%p50 bra 	$L__BB4_48;
	and.b32  	%r291, %r2, -4;
	neg.s32 	%r402, %r291;
	mul.wide.u32 	%rd39, %r3, 12;
	add.s64 	%rd40, %rd39, %rd1;
	add.s64 	%rd57, %rd40, 28;
	mov.f64 	%fd178, 0d0000000000000000;
$L__BB4_39:
	.pragma "nounroll";
	ld.global.u32 	%r292, [%rd57+-24];
	cvt.rn.f64.s32 	%fd112, %r292;
	div.rn.f64 	%fd31, %fd112, %fd2;
	setp.eq.f64 	%p51, %fd31, 0d0000000000000000;
	@%p51 bra 	$L__BB4_41;
	cvt.rn.f32.f64 	%f169, %fd31;
	setp.lt.f32 	%p52, %f169, 0f00800000;
	mul.f32 	%f170, %f169, 0f4B000000;
	selp.f32 	%f171, %f170, %f169, %p52;
	selp.f32 	%f172, 0fC1B80000, 0f00000000, %p52;
	mov.b32 	%r293, %f171;
	add.s32 	%r294, %r293, -1060439283;
	and.b32  	%r295, %r294, -8388608;
	sub.s32 	%r296, %r293, %r295;
	mov.b32 	%f173, %r296;
	cvt.rn.f32.s32 	%f174, %r295;
	fma.rn.f32 	%f175, %f174, 0f34000000, %f172;
	add.f32 	%f176, %f173, 0fBF800000;
	fma.rn.f32 	%f177, %f176, 0f3DC6B27F, 0fBE2C7F30;
	fma.rn.f32 	%f178, %f177, %f176, 0f3E2FCF2A;
	fma.rn.f32 	%f179, %f178, %f176, 0fBE374E43;
	fma.rn.f32 	%f180, %f179, %f176, 0f3E520BF4;
	fma.rn.f32 	%f181, %f180, %f176, 0fBE763C8B;
	fma.rn.f32 	%f182, %f181, %f176, 0f3E93BF99;
	fma.rn.f32 	%f183, %f182, %f176, 0fBEB8AA49;
	fma.rn.f32 	%f184, %f183, %f176, 0f3EF6384A;
	fma.rn.f32 	%f185, %f184, %f176, 0fBF38AA3B;
	mul.f32 	%f186, %f176, %f185;
	mul.f32 	%f187, %f176, %f186;
	fma.rn.f32 	%f188, %f176, 0f3FB8AA3B, %f187;
	add.f32 	%f189, %f175, %f188;
	setp.gt.u32 	%p53, %r293, 2139095039;
	fma.rn.f32 	%f190, %f171, 0f7F800000, 0f7F800000;
	selp.f32 	%f191, %f190, %f189, %p53;
	setp.eq.f32 	%p54, %f171, 0f00000000;
	selp.f32 	%f192, 0fFF800000, %f191, %p54;
	cvt.f64.f32 	%fd113, %f192;
	mul.f64 	%fd114, %fd31, %fd113;
	sub.f64 	%fd178, %fd178, %fd114;
$L__BB4_41:
	ld.global.u32 	%r297, [%rd57+-12];
	cvt.rn.f64.s32 	%fd115, %r297;
	div.rn.f64 	%fd34, %fd115, %fd2;
	setp.eq.f64 	%p55, %fd34, 0d0000000000000000;
	@%p55 bra 	$L__BB4_43;
	cvt.rn.f32.f64 	%f193, %fd34;
	setp.lt.f32 	%p56, %f193, 0f00800000;
	mul.f32 	%f194, %f193, 0f4B000000;
	selp.f32 	%f195, %f194, %f193, %p56;
	selp.f32 	%f196, 0fC1B80000, 0f00000000, %p56;
	mov.b32 	%r298, %f195;
	add.s32 	%r299, %r298, -1060439283;
	and.b32  	%r300, %r299, -8388608;
	sub.s32 	%r301, %r298, %r300;
	mov.b32 	%f197, %r301;
	cvt.rn.f32.s32 	%f198, %r300;
	fma.rn.f32 	%f199, %f198, 0f34000000, %f196;
	add.f32 	%f200, %f197, 0fBF800000;
	fma.rn.f32 	%f201, %f200, 0f3DC6B27F, 0fBE2C7F30;
	fma.rn.f32 	%f202, %f201, %f200, 0f3E2FCF2A;
	fma.rn.f32 	%f203, %f202, %f200, 0fBE374E43;
	fma.rn.f32 	%f204, %f203, %f200, 0f3E520BF4;
	fma.rn.f32 	%f205, %f204, %f200, 0fBE763C8B;
	fma.rn.f32 	%f206, %f205, %f200, 0f3E93BF99;
	fma.rn.f32 	%f207, %f206, %f200, 0fBEB8AA49;
	fma.rn.f32 	%f208, %f207, %f200, 0f3EF6384A;
	fma.rn.f32 	%f209, %f208, %f200, 0fBF38AA3B;
	mul.f32 	%f210, %f200, %f209;
	mul.f32 	%f211, %f200, %f210;
	fma.rn.f32 	%f212, %f200, 0f3FB8AA3B, %f211;
	add.f32 	%f213, %f199, %f212;
	setp.gt.u32 	%p57, %r298, 2139095039;
	fma.rn.f32 	%f214, %f195, 0f7F800000, 0f7F800000;
	selp.f32 	%f215, %f214, %f213, %p57;
	setp.eq.f32 	%p58, %f195, 0f00000000;
	selp.f32 	%f216, 0fFF800000, %f215, %p58;
	cvt.f64.f32 	%fd116, %f216;
	mul.f64 	%fd117, %fd34, %fd116;
	sub.f64 	%fd178, %fd178, %fd117;
$L__BB4_43:
	ld.global.u32 	%r302, [%rd57];
	cvt.rn.f64.s32 	%fd118, %r302;
	div.rn.f64 	%fd37, %fd118, %fd2;
	setp.eq.f64 	%p59, %fd37, 0d0000000000000000;
	@%p59 bra 	$L__BB4_45;
	cvt.rn.f32.f64 	%f217, %fd37;
	setp.lt.f32 	%p60, %f217, 0f00800000;
	mul.f32 	%f218, %f217, 0f4B000000;
	selp.f32 	%f219, %f218, %f217, %p60;
	selp.f32 	%f220, 0fC1B80000, 0f00000000, %p60;
	mov.b32 	%r303, %f219;
	add.s32 	%r304, %r303, -1060439283;
	and.b32  	%r305, %r304, -8388608;
	sub.s32 	%r306, %r303, %r305;
	mov.b32 	%f221, %r306;
	cvt.rn.f32.s32 	%f222, %r305;
	fma.rn.f32 	%f223, %f222, 0f34000000, %f220;
	add.f32 	%f224, %f221, 0fBF800000;
	fma.rn.f32 	%f225, %f224, 0f3DC6B27F, 0fBE2C7F30;
	fma.rn.f32 	%f226, %f225, %f224, 0f3E2FCF2A;
	fma.rn.f32 	%f227, %f226, %f224, 0fBE374E43;
	fma.rn.f32 	%f228, %f227, %f224, 0f3E520BF4;
	fma.rn.f32 	%f229, %f228, %f224, 0fBE763C8B;
	fma.rn.f32 	%f230, %f229, %f224, 0f3E93BF99;
	fma.rn.f32 	%f231, %f230, %f224, 0fBEB8AA49;
	fma.rn.f32 	%f232, %f231, %f224, 0f3EF6384A;
	fma.rn.f32 	%f233, %f232, %f224, 0fBF38AA3B;
	mul.f32 	%f234, %f224, %f233;
	mul.f32 	%f235, %f224, %f234;
	fma.rn.f32 	%f236, %f224, 0f3FB8AA3B, %f235;
	add.f32 	%f237, %f223, %f236;
	setp.gt.u32 	%p61, %r303, 2139095039;
	fma.rn.f32 	%f238, %f219, 0f7F800000, 0f7F800000;
	selp.f32 	%f239, %f238, %f237, %p61;
	setp.eq.f32 	%p62, %f219, 0f00000000;
	selp.f32 	%f240, 0fFF800000, %f239, %p62;
	cvt.f64.f32 	%fd119, %f240;
	mul.f64 	%fd120, %fd37, %fd119;
	sub.f64 	%fd178, %fd178, %fd120;
$L__BB4_45:
	ld.global.u32 	%r307, [%rd57+12];
	cvt.rn.f64.s32 	%fd121, %r307;
	div.rn.f64 	%fd40, %fd121, %fd2;
	setp.eq.f64 	%p63, %fd40, 0d0000000000000000;
	@%p63 bra 	$L__BB4_47;
	cvt.rn.f32.f64 	%f241, %fd40;
	setp.lt.f32 	%p64, %f241, 0f00800000;
	mul.f32 	%f242, %f241, 0f4B000000;
	selp.f32 	%f243, %f242, %f241, %p64;
	selp.f32 	%f244, 0fC1B80000, 0f00000000, %p64;
	mov.b32 	%r308, %f243;
	add.s32 	%r309, %r308, -1060439283;
	and.b32  	%r310, %r309, -8388608;
	sub.s32 	%r311, %r308, %r310;
	mov.b32 	%f245, %r311;
	cvt.rn.f32.s32 	%f246, %r310;
	fma.rn.f32 	%f247, %f246, 0f34000000, %f244;
	add.f32 	%f248, %f245, 0fBF800000;
	fma.rn.f32 	%f249, %f248, 0f3DC6B27F, 0fBE2C7F30;
	fma.rn.f32 	%f250, %f249, %f248, 0f3E2FCF2A;
	fma.rn.f32 	%f251, %f250, %f248, 0fBE374E43;
	fma.rn.f32 	%f252, %f251, %f248, 0f3E520BF4;
	fma.rn.f32 	%f253, %f252, %f248, 0fBE763C8B;
	fma.rn.f32 	%f254, %f253, %f248, 0f3E93BF99;
	fma.rn.f32 	%f255, %f254, %f248, 0fBEB8AA49;
	fma.rn.f32 	%f256, %f255, %f248, 0f3EF6384A;
	fma.rn.f32 	%f257, %f256, %f248, 0fBF38AA3B;
	mul.f32 	%f258, %f248, %f257;
	mul.f32 	%f259, %f248, %f258;
	fma.rn.f32 	%f260, %f248, 0f3FB8AA3B, %f259;
	add.f32 	%f261, %f247, %f260;
	setp.gt.u32 	%p65, %r308, 2139095039;
	fma.rn.f32 	%f262, %f243, 0f7F800000, 0f7F800000;
	selp.f32 	%f263, %f262, %f261, %p65;
	setp.eq.f32 	%p66, %f243, 0f00000000;
	selp.f32 	%f264, 0fFF800000, %f263, %p66;
	cvt.f64.f32 	%fd122, %f264;
	mul.f64 	%fd123, %fd40, %fd122;
	sub.f64 	%fd178, %fd178, %fd123;
$L__BB4_47:
	and.b32  	%r404, %r2, -4;
	add.s32 	%r402, %r402, 4;
	add.s64 	%rd57, %rd57, 48;
	setp.ne.s32 	%p67, %r402, 0;
	@%p67 bra 	$L__BB4_39;
$L__BB4_48:
	and.b32  	%r312, %r2, 3;
	setp.eq.s32 	%p68, %r312, 0;
	@%p68 bra 	$L__BB4_58;
	setp.eq.s32 	%p69, %r312, 1;
	@%p69 bra 	$L__BB4_55;
	mul.wide.u32 	%rd41, %r404, 12;
	add.s64 	%rd42, %rd2, %rd41;
	add.s64 	%rd16, %rd42, 4;
	ld.global.u32 	%r313, [%rd42+4];
	cvt.rn.f64.s32 	%fd125, %r313;
	div.rn.f64 	%fd45, %fd125, %fd2;
	setp.eq.f64 	%p70, %fd45, 0d0000000000000000;
	@%p70 bra 	$L__BB4_52;
	cvt.rn.f32.f64 	%f265, %fd45;
	setp.lt.f32 	%p71, %f265, 0f00800000;
	mul.f32 	%f266, %f265, 0f4B000000;
	selp.f32 	%f267, %f266, %f265, %p71;
	selp.f32 	%f268, 0fC1B80000, 0f00000000, %p71;
	mov.b32 	%r314, %f267;
	add.s32 	%r315, %r314, -1060439283;
	and.b32  	%r316, %r315, -8388608;
	sub.s32 	%r317, %r314, %r316;
	mov.b32 	%f269, %r317;
	cvt.rn.f32.s32 	%f270, %r316;
	fma.rn.f32 	%f271, %f270, 0f34000000, %f268;
	add.f32 	%f272, %f269, 0fBF800000;
	fma.rn.f32 	%f273, %f272, 0f3DC6B27F, 0fBE2C7F30;
	fma.rn.f32 	%f274, %f273, %f272, 0f3E2FCF2A;
	fma.rn.f32 	%f275, %f274, %f272, 0fBE374E43;
	fma.rn.f32 	%f276, %f275, %f272, 0f3E520BF4;
	fma.rn.f32 	%f277, %f276, %f272, 0fBE763C8B;
	fma.rn.f32 	%f278, %f277, %f272, 0f3E93BF99;
	fma.rn.f32 	%f279, %f278, %f272, 0fBEB8AA49;
	fma.rn.f32 	%f280, %f279, %f272, 0f3EF6384A;
	fma.rn.f32 	%f281, %f280, %f272, 0fBF38AA3B;
	mul.f32 	%f282, %f272, %f281;
	mul.f32 	%f283, %f272, %f282;
	fma.rn.f32 	%f284, %f272, 0f3FB8AA3B, %f283;
	add.f32 	%f285, %f271, %f284;
	setp.gt.u32 	%p72, %r314, 2139095039;
	fma.rn.f32 	%f286, %f267, 0f7F800000, 0f7F800000;
	selp.f32 	%f287, %f286, %f285, %p72;
	setp.eq.f32 	%p73, %f267, 0f00000000;
	selp.f32 	%f288, 0fFF800000, %f287, %p73;
	cvt.f64.f32 	%fd126, %f288;
	mul.f64 	%fd127, %fd45, %fd126;
	sub.f64 	%fd178, %fd178, %fd127;
$L__BB4_52:
	ld.global.u32 	%r318, [%rd16+12];
	cvt.rn.f64.s32 	%fd128, %r318;
	div.rn.f64 	%fd48, %fd128, %fd2;
	setp.eq.f64 	%p74, %fd48, 0d0000000000000000;
	@%p74 bra 	$L__BB4_54;
	cvt.rn.f32.f64 	%f289, %fd48;
	setp.lt.f32 	%p75, %f289, 0f00800000;
	mul.f32 	%f290, %f289, 0f4B000000;
	selp.f32 	%f291, %f290, %f289, %p75;
	selp.f32 	%f292, 0fC1B80000, 0f00000000, %p75;
	mov.b32 	%r319, %f291;
	add.s32 	%r320, %r319, -1060439283;
	and.b32  	%r321, %r320, -8388608;
	sub.s32 	%r322, %r319, %r321;
	mov.b32 	%f293, %r322;
	cvt.rn.f32.s32 	%f294, %r321;
	fma.rn.f32 	%f295, %f294, 0f34000000, %f292;
	add.f32 	%f296, %f293, 0fBF800000;
	fma.rn.f32 	%f297, %f296, 0f3DC6B27F, 0fBE2C7F30;
	fma.rn.f32 	%f298, %f297, %f296, 0f3E2FCF2A;
	fma.rn.f32 	%f299, %f298, %f296, 0fBE374E43;
	fma.rn.f32 	%f300, %f299, %f296, 0f3E520BF4;
	fma.rn.f32 	%f301, %f300, %f296, 0fBE763C8B;
	fma.rn.f32 	%f302, %f301, %f296, 0f3E93BF99;
	fma.rn.f32 	%f303, %f302, %f296, 0fBEB8AA49;
	fma.rn.f32 	%f304, %f303, %f296, 0f3EF6384A;
	fma.rn.f32 	%f305, %f304, %f296, 0fBF38AA3B;
	mul.f32 	%f306, %f296, %f305;
	mul.f32 	%f307, %f296, %f306;
	fma.rn.f32 	%f308, %f296, 0f3FB8AA3B, %f307;
	add.f32 	%f309, %f295, %f308;
	setp.gt.u32 	%p76, %r319, 2139095039;
	fma.rn.f32 	%f310, %f291, 0f7F800000, 0f7F800000;
	selp.f32 	%f311, %f310, %f309, %p76;
	setp.eq.f32 	%p77, %f291, 0f00000000;
	selp.f32 	%f312, 0fFF800000, %f311, %p77;
	cvt.f64.f32 	%fd129, %f312;
	mul.f64 	%fd130, %fd48, %fd129;
	sub.f64 	%fd178, %fd178, %fd130;
$L__BB4_54:
	add.s32 	%r404, %r404, 2;
$L__BB4_55:
	and.b32  	%r323, %r79, 1;
	setp.eq.b32 	%p78, %r323, 1;
	@%p78 bra 	$L__BB4_58;
	mul.wide.u32 	%rd43, %r404, 12;
	add.s64 	%rd44, %rd2, %rd43;
	ld.global.u32 	%r324, [%rd44+4];
	cvt.rn.f64.s32 	%fd131, %r324;
	div.rn.f64 	%fd53, %fd131, %fd2;
	setp.eq.f64 	%p79, %fd53, 0d0000000000000000;
	@%p79 bra 	$L__BB4_58;
	cvt.rn.f32.f64 	%f313, %fd53;
	setp.lt.f32 	%p80, %f313, 0f00800000;
	mul.f32 	%f314, %f313, 0f4B000000;
	selp.f32 	%f315, %f314, %f313, %p80;
	selp.f32 	%f316, 0fC1B80000, 0f00000000, %p80;
	mov.b32 	%r325, %f315;
	add.s32 	%r326, %r325, -1060439283;
	and.b32  	%r327, %r326, -8388608;
	sub.s32 	%r328, %r325, %r327;
	mov.b32 	%f317, %r328;
	cvt.rn.f32.s32 	%f318, %r327;
	fma.rn.f32 	%f319, %f318, 0f34000000, %f316;
	add.f32 	%f320, %f317, 0fBF800000;
	fma.rn.f32 	%f321, %f320, 0f3DC6B27F, 0fBE2C7F30;
	fma.rn.f32 	%f322, %f321, %f320, 0f3E2FCF2A;
	fma.rn.f32 	%f323, %f322, %f320, 0fBE374E43;
	fma.rn.f32 	%f324, %f323, %f320, 0f3E520BF4;
	fma.rn.f32 	%f325, %f324, %f320, 0fBE763C8B;
	fma.rn.f32 	%f326, %f325, %f320, 0f3E93BF99;
	fma.rn.f32 	%f327, %f326, %f320, 0fBEB8AA49;
	fma.rn.f32 	%f328, %f327, %f320, 0f3EF6384A;
	fma.rn.f32 	%f329, %f328, %f320, 0fBF38AA3B;
	mul.f32 	%f330, %f320, %f329;
	mul.f32 	%f331, %f320, %f330;
	fma.rn.f32 	%f332, %f320, 0f3FB8AA3B, %f331;
	add.f32 	%f333, %f319, %f332;
	setp.gt.u32 	%p81, %r325, 2139095039;
	fma.rn.f32 	%f334, %f315, 0f7F800000, 0f7F800000;
	selp.f32 	%f335, %f334, %f333, %p81;
	setp.eq.f32 	%p82, %f315, 0f00000000;
	selp.f32 	%f336, 0fFF800000, %f335, %p82;
	cvt.f64.f32 	%fd132, %f336;
	mul.f64 	%fd133, %fd53, %fd132;
	sub.f64 	%fd178, %fd178, %fd133;
$L__BB4_58:
	setp.lt.s32 	%p83, %r79, 0;
	setp.lt.s32 	%p84, %r398, 1;
	or.pred  	%p85, %p84, %p83;
	mov.f64 	%fd190, 0d0000000000000000;
	@%p85 bra 	$L__BB4_80;
	setp.lt.u32 	%p86, %r79, 3;
	mov.f64 	%fd190, 0d0000000000000000;
	mov.b32 	%r407, 0;
	@%p86 bra 	$L__BB4_70;
	and.b32  	%r407, %r2, -4;
	neg.s32 	%r405, %r407;
	mul.wide.u32 	%rd45, %r3, 12;
	add.s64 	%rd46, %rd45, %rd1;
	add.s64 	%rd58, %rd46, 32;
	mov.f64 	%fd190, 0d0000000000000000;
$L__BB4_61:
	.pragma "nounroll";
	ld.global.u32 	%r330, [%rd58+-24];
	cvt.rn.f64.s32 	%fd138, %r330;
	div.rn.f64 	%fd57, %fd138, %fd3;
	setp.eq.f64 	%p87, %fd57, 0d0000000000000000;
	@%p87 bra 	$L__BB4_63;
	cvt.rn.f32.f64 	%f337, %fd57;
	setp.lt.f32 	%p88, %f337, 0f00800000;
	mul.f32 	%f338, %f337, 0f4B000000;
	selp.f32 	%f339, %f338, %f337, %p88;
	selp.f32 	%f340, 0fC1B80000, 0f00000000, %p88;
	mov.b32 	%r331, %f339;
	add.s32 	%r332, %r331, -1060439283;
	and.b32  	%r333, %r332, -8388608;
	sub.s32 	%r334, %r331, %r333;
	mov.b32 	%f341, %r334;
	cvt.rn.f32.s32 	%f342, %r333;
	fma.rn.f32 	%f343, %f342, 0f34000000, %f340;
	add.f32 	%f344, %f341, 0fBF800000;
	fma.rn.f32 	%f345, %f344, 0f3DC6B27F, 0fBE2C7F30;
	fma.rn.f32 	%f346, %f345, %f344, 0f3E2FCF2A;
	fma.rn.f32 	%f347, %f346, %f344, 0fBE374E43;
	fma.rn.f32 	%f348, %f347, %f344, 0f3E520BF4;
	fma.rn.f32 	%f349, %f348, %f344, 0fBE763C8B;
	fma.rn.f32 	%f350, %f349, %f344, 0f3E93BF99;
	fma.rn.f32 	%f351, %f350, %f344, 0fBEB8AA49;
	fma.rn.f32 	%f352, %f351, %f344, 0f3EF6384A;
	fma.rn.f32 	%f353, %f352, %f344, 0fBF38AA3B;
	mul.f32 	%f354, %f344, %f353;
	mul.f32 	%f355, %f344, %f354;
	fma.rn.f32 	%f356, %f344, 0f3FB8AA3B, %f355;
	add.f32 	%f357, %f343, %f356;
	setp.gt.u32 	%p89, %r331, 2139095039;
	fma.rn.f32 	%f358, %f339, 0f7F800000, 0f7F800000;
	selp.f32 	%f359, %f358, %f357, %p89;
	setp.eq.f32 	%p90, %f339, 0f00000000;
	selp.f32 	%f360, 0fFF800000, %f359, %p90;
	cvt.f64.f32 	%fd139, %f360;
	mul.f64 	%fd140, %fd57, %fd139;
	sub.f64 	%fd190, %fd190, %fd140;
$L__BB4_63:
	ld.global.u32 	%r335, [%rd58+-12];
	cvt.rn.f64.s32 	%fd141, %r335;
	div.rn.f64 	%fd60, %fd141, %fd3;
	setp.eq.f64 	%p91, %fd60, 0d0000000000000000;
	@%p91 bra 	$L__BB4_65;
	cvt.rn.f32.f64 	%f361, %fd60;
	setp.lt.f32 	%p92, %f361, 0f00800000;
	mul.f32 	%f362, %f361, 0f4B000000;
	selp.f32 	%f363, %f362, %f361, %p92;
	selp.f32 	%f364, 0fC1B80000, 0f00000000, %p92;
	mov.b32 	%r336, %f363;
	add.s32 	%r337, %r336, -1060439283;
	and.b32  	%r338, %r337, -8388608;
	sub.s32 	%r339, %r336, %r338;
	mov.b32 	%f365, %r339;
	cvt.rn.f32.s32 	%f366, %r338;
	fma.rn.f32 	%f367, %f366, 0f34000000, %f364;
	add.f32 	%f368, %f365, 0fBF800000;
	fma.rn.f32 	%f369, %f368, 0f3DC6B27F, 0fBE2C7F30;
	fma.rn.f32 	%f370, %f369, %f368, 0f3E2FCF2A;
	fma.rn.f32 	%f371, %f370, %f368, 0fBE374E43;
	fma.rn.f32 	%f372, %f371, %f368, 0f3E520BF4;
	fma.rn.f32 	%f373, %f372, %f368, 0fBE763C8B;
	fma.rn.f32 	%f374, %f373, %f368, 0f3E93BF99;
	fma.rn.f32 	%f375, %f374, %f368, 0fBEB8AA49;
	fma.rn.f32 	%f376, %f375, %f368, 0f3EF6384A;
	fma.rn.f32 	%f377, %f376, %f368, 0fBF38AA3B;
	mul.f32 	%f378, %f368, %f377;
	mul.f32 	%f379, %f368, %f378;
	fma.rn.f32 	%f380, %f368, 0f3FB8AA3B, %f379;
	add.f32 	%f381, %f367, %f380;
	setp.gt.u32 	%p93, %r336, 2139095039;
	fma.rn.f32 	%f382, %f363, 0f7F800000, 0f7F800000;
	selp.f32 	%f383, %f382, %f381, %p93;
	setp.eq.f32 	%p94, %f363, 0f00000000;
	selp.f32 	%f384, 0fFF800000, %f383, %p94;
	cvt.f64.f32 	%fd142, %f384;
	mul.f64 	%fd143, %fd60, %fd142;
	sub.f64 	%fd190, %fd190, %fd143;
$L__BB4_65:
	ld.global.u32 	%r340, [%rd58];
	cvt.rn.f64.s32 	%fd144, %r340;
	div.rn.f64 	%fd63, %fd144, %fd3;
	setp.eq.f64 	%p95, %fd63, 0d0000000000000000;
	@%p95 bra 	$L__BB4_67;
	cvt.rn.f32.f64 	%f385, %fd63;
	setp.lt.f32 	%p96, %f385, 0f00800000;
	mul.f32 	%f386, %f385, 0f4B000000;
	selp.f32 	%f387, %f386, %f385, %p96;
	selp.f32 	%f388, 0fC1B80000, 0f00000000, %p96;
	mov.b32 	%r341, %f387;
	add.s32 	%r342, %r341, -1060439283;
	and.b32  	%r343, %r342, -8388608;
	sub.s32 	%r344, %r341, %r343;
	mov.b32 	%f389, %r344;
	cvt.rn.f32.s32 	%f390, %r343;
	fma.rn.f32 	%f391, %f390, 0f34000000, %f388;
	add.f32 	%f392, %f389, 0fBF800000;
	fma.rn.f32 	%f393, %f392, 0f3DC6B27F, 0fBE2C7F30;
	fma.rn.f32 	%f394, %f393, %f392, 0f3E2FCF2A;
	fma.rn.f32 	%f395, %f394, %f392, 0fBE374E43;
	fma.rn.f32 	%f396, %f395, %f392, 0f3E520BF4;
	fma.rn.f32 	%f397, %f396, %f392, 0fBE763C8B;
	fma.rn.f32 	%f398, %f397, %f392, 0f3E93BF99;
	fma.rn.f32 	%f399, %f398, %f392, 0fBEB8AA49;
	fma.rn.f32 	%f400, %f399, %f392, 0f3EF6384A;
	fma.rn.f32 	%f401, %f400, %f392, 0fBF38AA3B;
	mul.f32 	%f402, %f392, %f401;
	mul.f32 	%f403, %f392, %f402;
	fma.rn.f32 	%f404, %f392, 0f3FB8AA3B, %f403;
	add.f32 	%f405, %f391, %f404;
	setp.gt.u32 	%p97, %r341, 2139095039;
	fma.rn.f32 	%f406, %f387, 0f7F800000, 0f7F800000;
	selp.f32 	%f407, %f406, %f405, %p97;
	setp.eq.f32 	%p98, %f387, 0f00000000;
	selp.f32 	%f408, 0fFF800000, %f407, %p98;
	cvt.f64.f32 	%fd145, %f408;
	mul.f64 	%fd146, %fd63, %fd145;
	sub.f64 	%fd190, %fd190, %fd146;
$L__BB4_67:
	ld.global.u32 	%r345, [%rd58+12];
	cvt.rn.f64.s32 	%fd147, %r345;
	div.rn.f64 	%fd66, %fd147, %fd3;
	setp.eq.f64 	%p99, %fd66, 0d0000000000000000;
	@%p99 bra 	$L__BB4_69;
	cvt.rn.f32.f64 	%f409, %fd66;
	setp.lt.f32 	%p100, %f409, 0f00800000;
	mul.f32 	%f410, %f409, 0f4B000000;
	selp.f32 	%f411, %f410, %f409, %p100;
	selp.f32 	%f412, 0fC1B80000, 0f00000000, %p100;
	mov.b32 	%r346, %f411;
	add.s32 	%r347, %r346, -1060439283;
	and.b32  	%r348, %r347, -8388608;
	sub.s32 	%r349, %r346, %r348;
	mov.b32 	%f413, %r349;
	cvt.rn.f32.s32 	%f414, %r348;
	fma.rn.f32 	%f415, %f414, 0f34000000, %f412;
	add.f32 	%f416, %f413, 0fBF800000;
	fma.rn.f32 	%f417, %f416, 0f3DC6B27F, 0fBE2C7F30;
	fma.rn.f32 	%f418, %f417, %f416, 0f3E2FCF2A;
	fma.rn.f32 	%f419, %f418, %f416, 0fBE374E43;
	fma.rn.f32 	%f420, %f419, %f416, 0f3E520BF4;
	fma.rn.f32 	%f421, %f420, %f416, 0fBE763C8B;
	fma.rn.f32 	%f422, %f421, %f416, 0f3E93BF99;
	fma.rn.f32 	%f423, %f422, %f416, 0fBEB8AA49;
	fma.rn.f32 	%f424, %f423, %f416, 0f3EF6384A;
	fma.rn.f32 	%f425, %f424, %f416, 0fBF38AA3B;
	mul.f32 	%f426, %f416, %f425;
	mul.f32 	%f427, %f416, %f426;
	fma.rn.f32 	%f428, %f416, 0f3FB8AA3B, %f427;
	add.f32 	%f429, %f415, %f428;
	setp.gt.u32 	%p101, %r346, 2139095039;
	fma.rn.f32 	%f430, %f411, 0f7F800000, 0f7F800000;
	selp.f32 	%f431, %f430, %f429, %p101;
	setp.eq.f32 	%p102, %f411, 0f00000000;
	selp.f32 	%f432, 0fFF800000, %f431, %p102;
	cvt.f64.f32 	%fd148, %f432;
	mul.f64 	%fd149, %fd66, %fd148;
	sub.f64 	%fd190, %fd190, %fd149;
$L__BB4_69:
	add.s32 	%r405, %r405, 4;
	add.s64 	%rd58, %rd58, 48;
	setp.ne.s32 	%p103, %r405, 0;
	@%p103 bra 	$L__BB4_61;
$L__BB4_70:
	and.b32  	%r350, %r2, 3;
	setp.eq.s32 	%p104, %r350, 0;
	@%p104 bra 	$L__BB4_80;
	setp.eq.s32 	%p105, %r350, 1;
	@%p105 bra 	$L__BB4_77;
	mul.wide.u32 	%rd47, %r407, 12;
	add.s64 	%rd48, %rd2, %rd47;
	add.s64 	%rd20, %rd48, 8;
	ld.global.u32 	%r351, [%rd48+8];
	cvt.rn.f64.s32 	%fd151, %r351;
	div.rn.f64 	%fd71, %fd151, %fd3;
	setp.eq.f64 	%p106, %fd71, 0d0000000000000000;
	@%p106 bra 	$L__BB4_74;
	cvt.rn.f32.f64 	%f433, %fd71;
	setp.lt.f32 	%p107, %f433, 0f00800000;
	mul.f32 	%f434, %f433, 0f4B000000;
	selp.f32 	%f435, %f434, %f433, %p107;
	selp.f32 	%f436, 0fC1B80000, 0f00000000, %p107;
	mov.b32 	%r352, %f435;
	add.s32 	%r353, %r352, -1060439283;
	and.b32  	%r354, %r353, -8388608;
	sub.s32 	%r355, %r352, %r354;
	mov.b32 	%f437, %r355;
	cvt.rn.f32.s32 	%f438, %r354;
	fma.rn.f32 	%f439, %f438, 0f34000000, %f436;
	add.f32 	%f440, %f437, 0fBF800000;
	fma.rn.f32 	%f441, %f440, 0f3DC6B27F, 0fBE2C7F30;
	fma.rn.f32 	%f442, %f441, %f440, 0f3E2FCF2A;
	fma.rn.f32 	%f443, %f442, %f440, 0fBE374E43;
	fma.rn.f32 	%f444, %f443, %f440, 0f3E520BF4;
	fma.rn.f32 	%f445, %f444, %f440, 0fBE763C8B;
	fma.rn.f32 	%f446, %f445, %f440, 0f3E93BF99;
	fma.rn.f32 	%f447, %f446, %f440, 0fBEB8AA49;
	fma.rn.f32 	%f448, %f447, %f440, 0f3EF6384A;
	fma.rn.f32 	%f449, %f448, %f440, 0fBF38AA3B;
	mul.f32 	%f450, %f440, %f449;
	mul.f32 	%f451, %f440, %f450;
	fma.rn.f32 	%f452, %f440, 0f3FB8AA3B, %f451;
	add.f32 	%f453, %f439, %f452;
	setp.gt.u32 	%p108, %r352, 2139095039;
	fma.rn.f32 	%f454, %f435, 0f7F800000, 0f7F800000;
	selp.f32 	%f455, %f454, %f453, %p108;
	setp.eq.f32 	%p109, %f435, 0f00000000;
	selp.f32 	%f456, 0fFF800000, %f455, %p109;
	cvt.f64.f32 	%fd152, %f456;
	mul.f64 	%fd153, %fd71, %fd152;
	sub.f64 	%fd190, %fd190, %fd153;
$L__BB4_74:
	ld.global.u32 	%r356, [%rd20+12];
	cvt.rn.f64.s32 	%fd154, %r356;
	div.rn.f64 	%fd74, %fd154, %fd3;
	setp.eq.f64 	%p110, %fd74, 0d0000000000000000;
	@%p110 bra 	$L__BB4_76;
	cvt.rn.f32.f64 	%f457, %fd74;
	setp.lt.f32 	%p111, %f457, 0f00800000;
	mul.f32 	%f458, %f457, 0f4B000000;
	selp.f32 	%f459, %f458, %f457, %p111;
	selp.f32 	%f460, 0fC1B80000, 0f00000000, %p111;
	mov.b32 	%r357, %f459;
	add.s32 	%r358, %r357, -1060439283;
	and.b32  	%r359, %r358, -8388608;
	sub.s32 	%r360, %r357, %r359;
	mov.b32 	%f461, %r360;
	cvt.rn.f32.s32 	%f462, %r359;
	fma.rn.f32 	%f463, %f462, 0f34000000, %f460;
	add.f32 	%f464, %f461, 0fBF800000;
	fma.rn.f32 	%f465, %f464, 0f3DC6B27F, 0fBE2C7F30;
	fma.rn.f32 	%f466, %f465, %f464, 0f3E2FCF2A;
	fma.rn.f32 	%f467, %f466, %f464, 0fBE374E43;
	fma.rn.f32 	%f468, %f467, %f464, 0f3E520BF4;
	fma.rn.f32 	%f469, %f468, %f464, 0fBE763C8B;
	fma.rn.f32 	%f470, %f469, %f464, 0f3E93BF99;
	fma.rn.f32 	%f471, %f470, %f464, 0fBEB8AA49;
	fma.rn.f32 	%f472, %f471, %f464, 0f3EF6384A;
	fma.rn.f32 	%f473, %f472, %f464, 0fBF38AA3B;
	mul.f32 	%f474, %f464, %f473;
	mul.f32 	%f475, %f464, %f474;
	fma.rn.f32 	%f476, %f464, 0f3FB8AA3B, %f475;
	add.f32 	%f477, %f463, %f476;
	setp.gt.u32 	%p112, %r357, 2139095039;
	fma.rn.f32 	%f478, %f459, 0f7F800000, 0f7F800000;
	selp.f32 	%f479, %f478, %f477, %p112;
	setp.eq.f32 	%p113, %f459, 0f00000000;
	selp.f32 	%f480, 0fFF800000, %f479, %p113;
	cvt.f64.f32 	%fd155, %f480;
	mul.f64 	%fd156, %fd74, %fd155;
	sub.f64 	%fd190, %fd190, %fd156;
$L__BB4_76:
	add.s32 	%r407, %r407, 2;
$L__BB4_77:
	and.b32  	%r361, %r79, 1;
	setp.eq.b32 	%p114, %r361, 1;
	@%p114 bra 	$L__BB4_80;
	mul.wide.u32 	%rd49, %r407, 12;
	add.s64 	%rd50, %rd2, %rd49;
	ld.global.u32 	%r362, [%rd50+8];
	cvt.rn.f64.s32 	%fd157, %r362;
	div.rn.f64 	%fd79, %fd157, %fd3;
	setp.eq.f64 	%p115, %fd79, 0d0000000000000000;
	@%p115 bra 	$L__BB4_80;
	cvt.rn.f32.f64 	%f481, %fd79;
	setp.lt.f32 	%p116, %f481, 0f00800000;
	mul.f32 	%f482, %f481, 0f4B000000;
	selp.f32 	%f483, %f482, %f481, %p116;
	selp.f32 	%f484, 0fC1B80000, 0f00000000, %p116;
	mov.b32 	%r363, %f483;
	add.s32 	%r364, %r363, -1060439283;
	and.b32  	%r365, %r364, -8388608;
	sub.s32 	%r366, %r363, %r365;
	mov.b32 	%f485, %r366;
	cvt.rn.f32.s32 	%f486, %r365;
	fma.rn.f32 	%f487, %f486, 0f34000000, %f484;
	add.f32 	%f488, %f485, 0fBF800000;
	fma.rn.f32 	%f489, %f488, 0f3DC6B27F, 0fBE2C7F30;
	fma.rn.f32 	%f490, %f489, %f488, 0f3E2FCF2A;
	fma.rn.f32 	%f491, %f490, %f488, 0fBE374E43;
	fma.rn.f32 	%f492, %f491, %f488, 0f3E520BF4;
	fma.rn.f32 	%f493, %f492, %f488, 0fBE763C8B;
	fma.rn.f32 	%f494, %f493, %f488, 0f3E93BF99;
	fma.rn.f32 	%f495, %f494, %f488, 0fBEB8AA49;
	fma.rn.f32 	%f496, %f495, %f488, 0f3EF6384A;
	fma.rn.f32 	%f497, %f496, %f488, 0fBF38AA3B;
	mul.f32 	%f498, %f488, %f497;
	mul.f32 	%f499, %f488, %f498;
	fma.rn.f32 	%f500, %f488, 0f3FB8AA3B, %f499;
	add.f32 	%f501, %f487, %f500;
	setp.gt.u32 	%p117, %r363, 2139095039;
	fma.rn.f32 	%f502, %f483, 0f7F800000, 0f7F800000;
	selp.f32 	%f503, %f502, %f501, %p117;
	setp.eq.f32 	%p118, %f483, 0f00000000;
	selp.f32 	%f504, 0fFF800000, %f503, %p118;
	cvt.f64.f32 	%fd158, %f504;
	mul.f64 	%fd159, %fd79, %fd158;
	sub.f64 	%fd190, %fd190, %fd159;
$L__BB4_80:
	div.rn.f64 	%fd160, %fd2, %fd1;
	div.rn.f64 	%fd161, %fd3, %fd1;
	mul.f64 	%fd162, %fd161, %fd190;
	fma.rn.f64 	%fd163, %fd160, %fd178, %fd162;
	sub.f64 	%fd164, %fd166, %fd163;
	cvta.to.global.u64 	%rd51, %rd22;
	mul.wide.u32 	%rd52, %r1, 8;
	add.s64 	%rd53, %rd51, %rd52;
	st.global.f64 	[%rd53], %fd164;
$L__BB4_81:
	ret;

}


// ===== COMPILED SASS (sm_100) =====

	.target	sm_100

	.elftype	@"ET_EXEC"


//--------------------- .note.nv.tkinfo           --------------------------
	.section	.note.nv.tkinfo,"",@"SHT_NOTE"
	.sectionflags	@"SHF_NOTE_NV_TKINFO"
	.tkinfo
        /*0018*/ 	.word	0x00000002
        /*0030*/ 	.string	""
        /*0030*/ 	.string	"ptxas"
        /*0030*/ 	.string	"Cuda compilation tools, release 13.0, V13.0.88"
        /*0030*/ 	.string	"Build cuda_13.0.r13.0/compiler.36424714_0"
        /*0030*/ 	.string	"-arch sm_100 -m 64 "



//--------------------- .note.nv.cuinfo           --------------------------
	.section	.note.nv.cuinfo,"",@"SHT_NOTE"
	.sectionflags	@"SHF_NOTE_NV_CUINFO"
        /*0018*/ 	.short	0x0002
        /*001a*/ 	.short	0x0064
        /*001c*/ 	.short	0x0082
	.zero		2


//--------------------- .nv.info                  --------------------------
	.section	.nv.info,"",@"SHT_CUDA_INFO"
	.align	4


	//----- nvinfo : EIATTR_REGCOUNT
	.align		4
        /*0000*/ 	.byte	0x04, 0x2f
        /*0002*/ 	.short	(.L_1 - .L_0)
	.align		4
.L_0:
        /*0004*/ 	.word	index@(_Z25kernel_get_feature_valuesiP4int2S0_iPfS_S_S_Pd)
        /*0008*/ 	.word	0x00000012


	//----- nvinfo : EIATTR_FRAME_SIZE
	.align		4
.L_1:
        /*000c*/ 	.byte	0x04, 0x11
        /*000e*/ 	.short	(.L_3 - .L_2)
	.align		4
.L_2:
        /*0010*/ 	.word	index@($__internal_3_$__cuda_sm20_dblrcp_rn_slowpath_v3)
        /*0014*/ 	.word	0x00000000


	//----- nvinfo : EIATTR_FRAME_SIZE
	.align		4
.L_3:
        /*0018*/ 	.byte	0x04, 0x11
        /*001a*/ 	.short	(.L_5 - .L_4)
	.align		4
.L_4:
        /*001c*/ 	.word	index@(_Z25kernel_get_feature_valuesiP4int2S0_iPfS_S_S_Pd)
        /*0020*/ 	.word	0x00000000


	//----- nvinfo : EIATTR_REGCOUNT
	.align		4
.L_5:
        /*0024*/ 	.byte	0x04, 0x2f
        /*0026*/ 	.short	(.L_7 - .L_6)
	.align		4
.L_6:
        /*0028*/ 	.word	index@(_Z29kernel_split_all_image_pointsiP4int2S0_iPfS_S0_S0_PdiPb)
        /*002c*/ 	.word	0x00000016


	//----- nvinfo : EIATTR_FRAME_SIZE
	.align		4
.L_7:
        /*0030*/ 	.byte	0x04, 0x11
        /*0032*/ 	.short	(.L_9 - .L_8)
	.align		4
.L_8:
        /*0034*/ 	.word	index@($__internal_2_$__cuda_sm20_dblrcp_rn_slowpath_v3)
        /*0038*/ 	.word	0x00000000


	//----- nvinfo : EIATTR_FRAME_SIZE
	.align		4
.L_9:
        /*003c*/ 	.byte	0x04, 0x11
        /*003e*/ 	.short	(.L_11 - .L_10)
	.align		4
.L_10:
        /*0040*/ 	.word	index@(_Z29kernel_split_all_image_pointsiP4int2S0_iPfS_S0_S0_PdiPb)
        /*0044*/ 	.word	0x00000000


	//----- nvinfo : EIATTR_REGCOUNT
	.align		4
.L_11:
        /*0048*/ 	.byte	0x04, 0x2f
        /*004a*/ 	.short	(.L_13 - .L_12)
	.align		4
.L_12:
        /*004c*/ 	.word	index@(_Z25kernel_split_image_pointsiP4int2S0_iPfS_S_S_dPb)
        /*0050*/ 	.word	0x00000014


	//----- nvinfo : EIATTR_FRAME_SIZE
	.align		4
.L_13:
        /*0054*/ 	.byte	0x04, 0x11
        /*0056*/ 	.short	(.L_15 - .L_14)
	.align		4
.L_14:
        /*0058*/ 	.word	index@($__internal_1_$__cuda_sm20_dblrcp_rn_slowpath_v3)
        /*005c*/ 	.word	0x00000000


	//----- nvinfo : EIATTR_FRAME_SIZE
	.align		4
.L_15:
        /*0060*/ 	.byte	0x04, 0x11
        /*0062*/ 	.short	(.L_17 - .L_16)
	.align		4
.L_16:
        /*0064*/ 	.word	index@(_Z25kernel_split_image_pointsiP4int2S0_iPfS_S_S_dPb)
        /*0068*/ 	.word	0x00000000


	//----- nvinfo : EIATTR_REGCOUNT
	.align		4
.L_17:
        /*006c*/ 	.byte	0x04, 0x2f
        /*006e*/ 	.short	(.L_19 - .L_18)
	.align		4
.L_18:
        /*0070*/ 	.word	index@(_Z29kernel_calculate_class_countsiP4int2iPbiiP4int3)
        /*0074*/ 	.word	0x0000001a


	//----- nvinfo : EIATTR_FRAME_SIZE
	.align		4
.L_19:
        /*0078*/ 	.byte	0x04, 0x11
        /*007a*/ 	.short	(.L_21 - .L_20)
	.align		4
.L_20:
        /*007c*/ 	.word	index@(_Z29kernel_calculate_class_countsiP4int2iPbiiP4int3)
        /*0080*/ 	.word	0x00000000


	//----- nvinfo : EIATTR_REGCOUNT
	.align		4
.L_21:
        /*0084*/ 	.byte	0x04, 0x2f
        /*0086*/ 	.short	(.L_23 - .L_22)
	.align		4
.L_22:
        /*0088*/ 	.word	index@(_Z29kernel_calculate_feature_gainiP4int3iiPd)
        /*008c*/ 	.word	0x0000002a


	//----- nvinfo : EIATTR_FRAME_SIZE
	.align		4
.L_23:
        /*0090*/ 	.byte	0x04, 0x11
        /*0092*/ 	.short	(.L_25 - .L_24)
	.align		4
.L_24:
        /*0094*/ 	.word	index@($__internal_0_$__cuda_sm20_div_rn_f64_full)
        /*0098*/ 	.word	0x00000000


	//----- nvinfo : EIATTR_FRAME_SIZE
	.align		4
.L_25:
        /*009c*/ 	.byte	0x04, 0x11
        /*009e*/ 	.short	(.L_27 - .L_26)
	.align		4
.L_26:
        /*00a0*/ 	.word	index@(_Z29kernel_calculate_feature_gainiP4int3iiPd)
        /*00a4*/ 	.word	0x00000000


	//----- nvinfo : EIATTR_MIN_STACK_SIZE
	.align		4
.L_27:
        /*00a8*/ 	.byte	0x04, 0x12
        /*00aa*/ 	.short	(.L_29 - .L_28)
	.align		4
.L_28:
        /*00ac*/ 	.word	index@(_Z29kernel_calculate_feature_gainiP4int3iiPd)
        /*00b0*/ 	.word	0x00000000


	//----- nvinfo : EIATTR_MIN_STACK_SIZE
	.align		4
.L_29:
        /*00b4*/ 	.byte	0x04, 0x12
        /*00b6*/ 	.short	(.L_31 - .L_30)
	.align		4
.L_30:
        /*00b8*/ 	.word	index@(_Z29kernel_calculate_class_countsiP4int2iPbiiP4int3)
        /*00bc*/ 	.word	0x00000000


	//----- nvinfo : EIATTR_MIN_STACK_SIZE
	.align		4
.L_31:
        /*00c0*/ 	.byte	0x04, 0x12
        /*00c2*/ 	.short	(.L_33 - .L_32)
	.align		4
.L_32:
        /*00c4*/ 	.word	index@(_Z25kernel_split_image_pointsiP4int2S0_iPfS_S_S_dPb)
        /*00c8*/ 	.word	0x00000000


	//----- nvinfo : EIATTR_MIN_STACK_SIZE
	.align		4
.L_33:
        /*00cc*/ 	.byte	0x04, 0x12
        /*00ce*/ 	.short	(.L_35 - .L_34)
	.align		4
.L_34:
        /*00d0*/ 	.word	index@(_Z29kernel_split_all_image_pointsiP4int2S0_iPfS_S0_S0_PdiPb)
        /*00d4*/ 	.word	0x00000000


	//----- nvinfo : EIATTR_MIN_STACK_SIZE
	.align		4
.L_35:
        /*00d8*/ 	.byte	0x04, 0x12
        /*00da*/ 	.short	(.L_37 - .L_36)
	.align		4
.L_36:
        /*00dc*/ 	.word	index@(_Z25kernel_get_feature_valuesiP4int2S0_iPfS_S_S_Pd)
        /*00e0*/ 	.word	0x00000000
.L_37:


//--------------------- .nv.compat                --------------------------
	.section	.nv.compat,"",@"SHT_CUDA_COMPAT_INFO"
	.align	4
        /*0000*/ 	.byte	0x02, 0x09, 0x00, 0x00, 0x02, 0x02, 0x01, 0x00, 0x02, 0x05, 0x05, 0x00, 0x03, 0x07, 0x01, 0x01
        /*0010*/ 	.byte	0x02, 0x03, 0x00, 0x00, 0x02, 0x06, 0x01, 0x00, 0x04, 0x0b, 0x08, 0x00, 0x01, 0x00, 0x00, 0x00
        /*0020*/ 	.byte	0x00, 0x00, 0x00, 0x00


//--------------------- .nv.info._Z29kernel_calculate_feature_gainiP4int3iiPd --------------------------
	.section	.nv.info._Z29kernel_calculate_feature_gainiP4int3iiPd,"",@"SHT_CUDA_INFO"
	.sectionflags	@""
	.align	4


	//----- nvinfo : EIATTR_CUDA_API_VERSION
	.align		4
        /*0000*/ 	.byte	0x04, 0x37
        /*0002*/ 	.short	(.L_39 - .L_38)
.L_38:
        /*0004*/ 	.word	0x00000082


	//----- nvinfo : EIATTR_KPARAM_INFO
	.align		4
.L_39:
        /*0008*/ 	.byte	0x04, 0x17
        /*000a*/ 	.short	(.L_41 - .L_40)
.L_40:
        /*000c*/ 	.word	0x00000000
        /*0010*/ 	.short	0x0004
        /*0012*/ 	.short	0x0018
        /*0014*/ 	.byte	0x00, 0xf5, 0x21, 0x00


	//----- nvinfo : EIATTR_KPARAM_INFO
	.align		4
.L_41:
        /*0018*/ 	.byte	0x04, 0x17
        /*001a*/ 	.short	(.L_43 - .L_42)
.L_42:
        /*001c*/ 	.word	0x00000000
        /*0020*/ 	.short	0x0003
        /*0022*/ 	.short	0x0014
        /*0024*/ 	.byte	0x00, 0xf0, 0x11, 0x00


	//----- nvinfo : EIATTR_KPARAM_INFO
	.align		4
.L_43:
        /*0028*/ 	.byte	0x04, 0x17
        /*002a*/ 	.short	(.L_45 - .L_44)
.L_44:
        /*002c*/ 	.word	0x00000000
        /*0030*/ 	.short	0x0002
        /*0032*/ 	.short	0x0010
        /*0034*/ 	.byte	0x00, 0xf0, 0x11, 0x00


	//----- nvinfo : EIATTR_KPARAM_INFO
	.align		4
.L_45:
        /*0038*/ 	.byte	0x04, 0x17
        /*003a*/ 	.short	(.L_47 - .L_46)
.L_46:
        /*003c*/ 	.word	0x00000000
        /*0040*/ 	.short	0x0001
        /*0042*/ 	.short	0x0008
        /*0044*/ 	.byte	0x00, 0xf5, 0x21, 0x00


	//----- nvinfo : EIATTR_KPARAM_INFO
	.align		4
.L_47:
        /*0048*/ 	.byte	0x04, 0x17
        /*004a*/ 	.short	(.L_49 - .L_48)
.L_48:
        /*004c*/ 	.word	0x00000000
        /*0050*/ 	.short	0x0000
        /*0052*/ 	.short	0x0000
        /*0054*/ 	.byte	0x00, 0xf0, 0x11, 0x00


	//----- nvinfo : EIATTR_SPARSE_MMA_MASK
	.align		4
.L_49:
        /*0058*/ 	.byte	0x03, 0x50
        /*005a*/ 	.short	0x0000


	//----- nvinfo : EIATTR_MAXREG_COUNT
	.align		4
        /*005c*/ 	.byte	0x03, 0x1b
        /*005e*/ 	.short	0x00ff


	//----- nvinfo : EIATTR_MERCURY_ISA_VERSION
	.align		4
        /*0060*/ 	.byte	0x03, 0x5f
        /*0062*/ 	.short	0x0101


	//----- nvinfo : EIATTR_VRC_CTA_INIT_COUNT
	.align		4
        /*0064*/ 	.byte	0x02, 0x4a
	.zero		1
	.zero		1


	//----- nvinfo : EIATTR_EXIT_INSTR_OFFSETS
	.align		4
        /*0068*/ 	.byte	0x04, 0x1c
        /*006a*/ 	.short	(.L_51 - .L_50)


	//   ....[0]....
.L_50:
        /*006c*/ 	.word	0x00000070


	//   ....[1]....
        /*0070*/ 	.word	0x00006560


	//----- nvinfo : EIATTR_CRS_STACK_SIZE
	.align		4
.L_51:
        /*0074*/ 	.byte	0x04, 0x1e
        /*0076*/ 	.short	(.L_53 - .L_52)
.L_52:
        /*0078*/ 	.word	0x00000000


	//----- nvinfo : EIATTR_CBANK_PARAM_SIZE
	.align		4
.L_53:
        /*007c*/ 	.byte	0x03, 0x19
        /*007e*/ 	.short	0x0020


	//----- nvinfo : EIATTR_PARAM_CBANK
	.align		4
        /*0080*/ 	.byte	0x04, 0x0a
        /*0082*/ 	.short	(.L_55 - .L_54)
	.align		4
.L_54:
        /*0084*/ 	.word	index@(.nv.constant0._Z29kernel_calculate_feature_gainiP4int3iiPd)
        /*0088*/ 	.short	0x0380
        /*008a*/ 	.short	0x0020


	//----- nvinfo : EIATTR_SW_WAR
	.align		4
.L_55:
        /*008c*/ 	.byte	0x04, 0x36
        /*008e*/ 	.short	(.L_57 - .L_56)
.L_56:
        /*0090*/ 	.word	0x00000008
.L_57:


//--------------------- .nv.info._Z29kernel_calculate_class_countsiP4int2iPbiiP4int3 --------------------------
	.section	.nv.info._Z29kernel_calculate_class_countsiP4int2iPbiiP4int3,"",@"SHT_CUDA_INFO"
	.sectionflags	@""
	.align	4


	//----- nvinfo : EIATTR_CUDA_API_VERSION
	.align		4
        /*0000*/ 	.byte	0x04, 0x37
        /*0002*/ 	.short	(.L_59 - .L_58)
.L_58:
        /*0004*/ 	.word	0x00000082


	//----- nvinfo : EIATTR_KPARAM_INFO
	.align		4
.L_59:
        /*0008*/ 	.byte	0x04, 0x17
        /*000a*/ 	.short	(.L_61 - .L_60)
.L_60:
        /*000c*/ 	.word	0x00000000
        /*0010*/ 	.short	0x0006
        /*0012*/ 	.short	0x0028
        /*0014*/ 	.byte	0x00, 0xf5, 0x21, 0x00


	//----- nvinfo : EIATTR_KPARAM_INFO
	.align		4
.L_61:
        /*0018*/ 	.byte	0x04, 0x17
        /*001a*/ 	.short	(.L_63 - .L_62)
.L_62:
        /*001c*/ 	.word	0x00000000
        /*0020*/ 	.short	0x0005
        /*0022*/ 	.short	0x0024
        /*0024*/ 	.byte	0x00, 0xf0, 0x11, 0x00


	//----- nvinfo : EIATTR_KPARAM_INFO
	.align		4
.L_63:
        /*0028*/ 	.byte	0x04, 0x17
        /*002a*/ 	.short	(.L_65 - .L_64)
.L_64:
        /*002c*/ 	.word	0x00000000
        /*0030*/ 	.short	0x0004
        /*0032*/ 	.short	0x0020
        /*0034*/ 	.byte	0x00, 0xf0, 0x11, 0x00


	//----- nvinfo : EIATTR_KPARAM_INFO
	.align		4
.L_65:
        /*0038*/ 	.byte	0x04, 0x17
        /*003a*/ 	.short	(.L_67 - .L_66)
.L_66:
        /*003c*/ 	.word	0x00000000
        /*0040*/ 	.short	0x0003
        /*0042*/ 	.short	0x0018
        /*0044*/ 	.byte	0x00, 0xf5, 0x21, 0x00


	//----- nvinfo : EIATTR_KPARAM_INFO
	.align		4
.L_67:
        /*0048*/ 	.byte	0x04, 0x17
        /*004a*/ 	.short	(.L_69 - .L_68)
.L_68:
        /*004c*/ 	.word	0x00000000
        /*0050*/ 	.short	0x0002
        /*0052*/ 	.short	0x0010
        /*0054*/ 	.byte	0x00, 0xf0, 0x11, 0x00


	//----- nvinfo : EIATTR_KPARAM_INFO
	.align		4
.L_69:
        /*0058*/ 	.byte	0x04, 0x17
        /*005a*/ 	.short	(.L_71 - .L_70)
.L_70:
        /*005c*/ 	.word	0x00000000
        /*0060*/ 	.short	0x0001
        /*0062*/ 	.short	0x0008
        /*0064*/ 	.byte	0x00, 0xf5, 0x21, 0x00


	//----- nvinfo : EIATTR_KPARAM_INFO
	.align		4
.L_71:
        /*0068*/ 	.byte	0x04, 0x17
        /*006a*/ 	.short	(.L_73 - .L_72)
.L_72:
        /*006c*/ 	.word	0x00000000
        /*0070*/ 	.short	0x0000
        /*0072*/ 	.short	0x0000
        /*0074*/ 	.byte	0x00, 0xf0, 0x11, 0x00


	//----- nvinfo : EIATTR_SPARSE_MMA_MASK
	.align		4
.L_73:
        /*0078*/ 	.byte	0x03, 0x50
        /*007a*/ 	.short	0x0000


	//----- nvinfo : EIATTR_MAXREG_COUNT
	.align		4
        /*007c*/ 	.byte	0x03, 0x1b
        /*007e*/ 	.short	0x00ff


	//----- nvinfo : EIATTR_MERCURY_ISA_VERSION
	.align		4
        /*0080*/ 	.byte	0x03, 0x5f
        /*0082*/ 	.short	0x0101


	//----- nvinfo : EIATTR_VRC_CTA_INIT_COUNT
	.align		4
        /*0084*/ 	.byte	0x02, 0x4a
	.zero		1
	.zero		1


	//----- nvinfo : EIATTR_EXIT_INSTR_OFFSETS
	.align		4
        /*0088*/ 	.byte	0x04, 0x1c
        /*008a*/ 	.short	(.L_75 - .L_74)


	//   ....[0]....
.L_74:
        /*008c*/ 	.word	0x00000070


	//   ....[1]....
        /*0090*/ 	.word	0x000000a0


	//   ....[2]....
        /*0094*/ 	.word	0x000009a0


	//   ....[3]....
        /*0098*/ 	.word	0x00000df0


	//   ....[4]....
        /*009c*/ 	.word	0x00001080


	//   ....[5]....
        /*00a0*/ 	.word	0x000011e0


	//----- nvinfo : EIATTR_CBANK_PARAM_SIZE
	.align		4
.L_75:
        /*00a4*/ 	.byte	0x03, 0x19
        /*00a6*/ 	.short	0x0030


	//----- nvinfo : EIATTR_PARAM_CBANK
	.align		4
        /*00a8*/ 	.byte	0x04, 0x0a
        /*00aa*/ 	.short	(.L_77 - .L_76)
	.align		4
.L_76:
        /*00ac*/ 	.word	index@(.nv.constant0._Z29kernel_calculate_class_countsiP4int2iPbiiP4int3)
        /*00b0*/ 	.short	0x0380
        /*00b2*/ 	.short	0x0030


	//----- nvinfo : EIATTR_SW_WAR
	.align		4
.L_77:
        /*00b4*/ 	.byte	0x04, 0x36
        /*00b6*/ 	.short	(.L_79 - .L_78)
.L_78:
        /*00b8*/ 	.word	0x00000008
.L_79:


//--------------------- .nv.info._Z25kernel_split_image_pointsiP4int2S0_iPfS_S_S_dPb --------------------------
	.section	.nv.info._Z25kernel_split_image_pointsiP4int2S0_iPfS_S_S_dPb,"",@"SHT_CUDA_INFO"
	.sectionflags	@""
	.align	4


	//----- nvinfo : EIATTR_CUDA_API_VERSION
	.align		4
        /*0000*/ 	.byte	0x04, 0x37
        /*0002*/ 	.short	(.L_81 - .L_80)
.L_80:
        /*0004*/ 	.word	0x00000082


	//----- nvinfo : EIATTR_KPARAM_INFO
	.align		4
.L_81:
        /*0008*/ 	.byte	0x04, 0x17
        /*000a*/ 	.short	(.L_83 - .L_82)
.L_82:
        /*000c*/ 	.word	0x00000000
        /*0010*/ 	.short	0x0009
        /*0012*/ 	.short	0x0048
        /*0014*/ 	.byte	0x00, 0xf5, 0x21, 0x00


	//----- nvinfo : EIATTR_KPARAM_INFO
	.align		4
.L_83:
        /*0018*/ 	.byte	0x04, 0x17
        /*001a*/ 	.short	(.L_85 - .L_84)
.L_84:
        /*001c*/ 	.word	0x00000000
        /*0020*/ 	.short	0x0008
        /*0022*/ 	.short	0x0040
        /*0024*/ 	.byte	0x00, 0xf0, 0x21, 0x00


	//----- nvinfo : EIATTR_KPARAM_INFO
	.align		4
.L_85:
        /*0028*/ 	.byte	0x04, 0x17
        /*002a*/ 	.short	(.L_87 - .L_86)
.L_86:
        /*002c*/ 	.word	0x00000000
        /*0030*/ 	.short	0x0007
        /*0032*/ 	.short	0x0038
        /*0034*/ 	.byte	0x00, 0xf0, 0x21, 0x00


	//----- nvinfo : EIATTR_KPARAM_INFO
	.align		4
.L_87:
        /*0038*/ 	.byte	0x04, 0x17
        /*003a*/ 	.short	(.L_89 - .L_88)
.L_88:
        /*003c*/ 	.word	0x00000000
        /*0040*/ 	.short	0x0006
        /*0042*/ 	.short	0x0030
        /*0044*/ 	.byte	0x00, 0xf0, 0x21, 0x00


	//----- nvinfo : EIATTR_KPARAM_INFO
	.align		4
.L_89:
        /*0048*/ 	.byte	0x04, 0x17
        /*004a*/ 	.short	(.L_91 - .L_90)
.L_90:
        /*004c*/ 	.word	0x00000000
        /*0050*/ 	.short	0x0005
        /*0052*/ 	.short	0x0028
        /*0054*/ 	.byte	0x00, 0xf0, 0x21, 0x00


	//----- nvinfo : EIATTR_KPARAM_INFO
	.align		4
.L_91:
        /*0058*/ 	.byte	0x04, 0x17
        /*005a*/ 	.short	(.L_93 - .L_92)
.L_92:
        /*005c*/ 	.word	0x00000000
        /*0060*/ 	.short	0x0004
        /*0062*/ 	.short	0x0020
        /*0064*/ 	.byte	0x00, 0xf5, 0x21, 0x00


	//----- nvinfo : EIATTR_KPARAM_INFO
	.align		4
.L_93:
        /*0068*/ 	.byte	0x04, 0x17
        /*006a*/ 	.short	(.L_95 - .L_94)
.L_94:
        /*006c*/ 	.word	0x00000000
        /*0070*/ 	.short	0x0003
        /*0072*/ 	.short	0x0018
        /*0074*/ 	.byte	0x00, 0xf0, 0x11, 0x00


	//----- nvinfo : EIATTR_KPARAM_INFO
	.align		4
.L_95:
        /*0078*/ 	.byte	0x04, 0x17
        /*007a*/ 	.short	(.L_97 - .L_96)
.L_96:
        /*007c*/ 	.word	0x00000000
        /*0080*/ 	.short	0x0002
        /*0082*/ 	.short	0x0010
        /*0084*/ 	.byte	0x00, 0xf5, 0x21, 0x00


	//----- nvinfo : EIATTR_KPARAM_INFO
	.align		4
.L_97:
        /*0088*/ 	.byte	0x04, 0x17
        /*008a*/ 	.short	(.L_99 - .L_98)
.L_98:
        /*008c*/ 	.word	0x00000000
        /*0090*/ 	.short	0x0001
        /*0092*/ 	.short	0x0008
        /*0094*/ 	.byte	0x00, 0xf5, 0x21, 0x00


	//----- nvinfo : EIATTR_KPARAM_INFO
	.align		4
.L_99:
        /*0098*/ 	.byte	0x04, 0x17
        /*009a*/ 	.short	(.L_101 - .L_100)
.L_100:
        /*009c*/ 	.word	0x00000000
        /*00a0*/ 	.short	0x0000
        /*00a2*/ 	.short	0x0000
        /*00a4*/ 	.byte	0x00, 0xf0, 0x11, 0x00


	//----- nvinfo : EIATTR_SPARSE_MMA_MASK
	.align		4
.L_101:
        /*00a8*/ 	.byte	0x03, 0x50
        /*00aa*/ 	.short	0x0000


	//----- nvinfo : EIATTR_MAXREG_COUNT
	.align		4
        /*00ac*/ 	.byte	0x03, 0x1b
        /*00ae*/ 	.short	0x00ff


	//----- nvinfo : EIATTR_MERCURY_ISA_VERSION
	.align		4
        /*00b0*/ 	.byte	0x03, 0x5f
        /*00b2*/ 	.short	0x0101


	//----- nvinfo : EIATTR_VRC_CTA_INIT_COUNT
	.align		4
        /*00b4*/ 	.byte	0x02, 0x4a
	.zero		1
	.zero		1


	//----- nvinfo : EIATTR_EXIT_INSTR_OFFSETS
	.align		4
        /*00b8*/ 	.byte	0x04, 0x1c
        /*00ba*/ 	.short	(.L_103 - .L_102)


	//   ....[0]....
.L_102:
        /*00bc*/ 	.word	0x00000070


	//   ....[1]....
        /*00c0*/ 	.word	0x000005a0


	//   ....[2]....
        /*00c4*/ 	.word	0x000005f0


	//----- nvinfo : EIATTR_CRS_STACK_SIZE
	.align		4
.L_103:
        /*00c8*/ 	.byte	0x04, 0x1e
        /*00ca*/ 	.short	(.L_105 - .L_104)
.L_104:
        /*00cc*/ 	.word	0x00000000


	//----- nvinfo : EIATTR_CBANK_PARAM_SIZE
	.align		4
.L_105:
        /*00d0*/ 	.byte	0x03, 0x19
        /*00d2*/ 	.short	0x0050


	//----- nvinfo : EIATTR_PARAM_CBANK
	.align		4
        /*00d4*/ 	.byte	0x04, 0x0a
        /*00d6*/ 	.short	(.L_107 - .L_106)
	.align		4
.L_106:
        /*00d8*/ 	.word	index@(.nv.constant0._Z25kernel_split_image_pointsiP4int2S0_iPfS_S_S_dPb)
        /*00dc*/ 	.short	0x0380
        /*00de*/ 	.short	0x0050


	//----- nvinfo : EIATTR_SW_WAR
	.align		4
.L_107:
        /*00e0*/ 	.byte	0x04, 0x36
        /*00e2*/ 	.short	(.L_109 - .L_108)
.L_108:
        /*00e4*/ 	.word	0x00000008
.L_109:


//--------------------- .nv.info._Z29kernel_split_all_image_pointsiP4int2S0_iPfS_S0_S0_PdiPb --------------------------
	.section	.nv.info._Z29kernel_split_all_image_pointsiP4int2S0_iPfS_S0_S0_PdiPb,"",@"SHT_CUDA_INFO"
	.sectionflags	@""
	.align	4


	//----- nvinfo : EIATTR_CUDA_API_VERSION
	.align		4
        /*0000*/ 	.byte	0x04, 0x37
        /*0002*/ 	.short	(.L_111 - .L_110)
.L_110:
        /*0004*/ 	.word	0x00000082


	//----- nvinfo : EIATTR_KPARAM_INFO
	.align		4
.L_111:
        /*0008*/ 	.byte	0x04, 0x17
        /*000a*/ 	.short	(.L_113 - .L_112)
.L_112:
        /*000c*/ 	.word	0x00000000
        /*0010*/ 	.short	0x000a
        /*0012*/ 	.short	0x0050
        /*0014*/ 	.byte	0x00, 0xf5, 0x21, 0x00


	//----- nvinfo : EIATTR_KPARAM_INFO
	.align		4
.L_113:
        /*0018*/ 	.byte	0x04, 0x17
        /*001a*/ 	.short	(.L_115 - .L_114)
.L_114:
        /*001c*/ 	.word	0x00000000
        /*0020*/ 	.short	0x0009
        /*0022*/ 	.short	0x0048
        /*0024*/ 	.byte	0x00, 0xf0, 0x11, 0x00


	//----- nvinfo : EIATTR_KPARAM_INFO
	.align		4
.L_115:
        /*0028*/ 	.byte	0x04, 0x17
        /*002a*/ 	.short	(.L_117 - .L_116)
.L_116:
        /*002c*/ 	.word	0x00000000
        /*0030*/ 	.short	0x0008
        /*0032*/ 	.short	0x0040
        /*0034*/ 	.byte	0x00, 0xf5, 0x21, 0x00


	//----- nvinfo : EIATTR_KPARAM_INFO
	.align		4
.L_117:
        /*0038*/ 	.byte	0x04, 0x17
        /*003a*/ 	.short	(.L_119 - .L_118)
.L_118:
        /*003c*/ 	.word	0x00000000
        /*0040*/ 	.short	0x0007
        /*0042*/ 	.short	0x0038
        /*0044*/ 	.byte	0x00, 0xf5, 0x21, 0x00


	//----- nvinfo : EIATTR_KPARAM_INFO
	.align		4
.L_119:
        /*0048*/ 	.byte	0x04, 0x17
        /*004a*/ 	.short	(.L_121 - .L_120)
.L_120:
        /*004c*/ 	.word	0x00000000
        /*0050*/ 	.short	0x0006
        /*0052*/ 	.short	0x0030
        /*0054*/ 	.byte	0x00, 0xf5, 0x21, 0x00


	//----- nvinfo : EIATTR_KPARAM_INFO
	.align		4
.L_121:
        /*0058*/ 	.byte	0x04, 0x17
        /*005a*/ 	.short	(.L_123 - .L_122)
.L_122:
        /*005c*/ 	.word	0x00000000
        /*0060*/ 	.short	0x0005
        /*0062*/ 	.short	0x0028
        /*0064*/ 	.byte	0x00, 0xf0, 0x21, 0x00


	//----- nvinfo : EIATTR_KPARAM_INFO
	.align		4
.L_123:
        /*0068*/ 	.byte	0x04, 0x17
        /*006a*/ 	.short	(.L_125 - .L_124)
.L_124:
        /*006c*/ 	.word	0x00000000
        /*0070*/ 	.short	0x0004
        /*0072*/ 	.short	0x0020
        /*0074*/ 	.byte	0x00, 0xf5, 0x21, 0x00


	//----- nvinfo : EIATTR_KPARAM_INFO
	.align		4
.L_125:
        /*0078*/ 	.byte	0x04, 0x17
        /*007a*/ 	.short	(.L_127 - .L_126)
.L_126:
        /*007c*/ 	.word	0x00000000
        /*0080*/ 	.short	0x0003
        /*0082*/ 	.short	0x0018
        /*0084*/ 	.byte	0x00, 0xf0, 0x11, 0x00


	//----- nvinfo : EIATTR_KPARAM_INFO
	.align		4
.L_127:
        /*0088*/ 	.byte	0x04, 0x17
        /*008a*/ 	.short	(.L_129 - .L_128)
.L_128:
        /*008c*/ 	.word	0x00000000
        /*0090*/ 	.short	0x0002
        /*0092*/ 	.short	0x0010
        /*0094*/ 	.byte	0x00, 0xf5, 0x21, 0x00


	//----- nvinfo : EIATTR_KPARAM_INFO
	.align		4
.L_129:
        /*0098*/ 	.byte	0x04, 0x17
        /*009a*/ 	.short	(.L_131 - .L_130)
.L_130:
        /*009c*/ 	.word	0x00000000
        /*00a0*/ 	.short	0x0001
        /*00a2*/ 	.short	0x0008
        /*00a4*/ 	.byte	0x00, 0xf5, 0x21, 0x00


	//----- nvinfo : EIATTR_KPARAM_INFO
	.align		4
.L_131:
        /*00a8*/ 	.byte	0x04, 0x17
        /*00aa*/ 	.short	(.L_133 - .L_132)
.L_132:
        /*00ac*/ 	.word	0x00000000
        /*00b0*/ 	.short	0x0000
        /*00b2*/ 	.short	0x0000
        /*00b4*/ 	.byte	0x00, 0xf0, 0x11, 0x00


	//----- nvinfo : EIATTR_SPARSE_MMA_MASK
	.align		4
.L_133:
        /*00b8*/ 	.byte	0x03, 0x50
        /*00ba*/ 	.short	0x0000


	//----- nvinfo : EIATTR_MAXREG_COUNT
	.align		4
        /*00bc*/ 	.byte	0x03, 0x1b
        /*00be*/ 	.short	0x00ff


	//----- nvinfo : EIATTR_MERCURY_ISA_VERSION
	.align		4
        /*00c0*/ 	.byte	0x03, 0x5f
        /*00c2*/ 	.short	0x0101


	//----- nvinfo : EIATTR_VRC_CTA_INIT_COUNT
	.align		4
        /*00c4*/ 	.byte	0x02, 0x4a
	.zero		1
	.zero		1


	//----- nvinfo : EIATTR_EXIT_INSTR_OFFSETS
	.align		4
        /*00c8*/ 	.byte	0x04, 0x1c
        /*00ca*/ 	.short	(.L_135 - .L_134)


	//   ....[0]....
.L_134:
        /*00cc*/ 	.word	0x00000070


	//   ....[1]....
        /*00d0*/ 	.word	0x00000650


	//   ....[2]....
        /*00d4*/ 	.word	0x000006c0


	//----- nvinfo : EIATTR_CRS_STACK_SIZE
	.align		4
.L_135:
        /*00d8*/ 	.byte	0x04, 0x1e
        /*00da*/ 	.short	(.L_137 - .L_136)
.L_136:
        /*00dc*/ 	.word	0x00000000


	//----- nvinfo : EIATTR_CBANK_PARAM_SIZE
	.align		4
.L_137:
        /*00e0*/ 	.byte	0x03, 0x19
        /*00e2*/ 	.short	0x0058


	//----- nvinfo : EIATTR_PARAM_CBANK
	.align		4
        /*00e4*/ 	.byte	0x04, 0x0a
        /*00e6*/ 	.short	(.L_139 - .L_138)
	.align		4
.L_138:
        /*00e8*/ 	.word	index@(.nv.constant0._Z29kernel_split_all_image_pointsiP4int2S0_iPfS_S0_S0_PdiPb)
        /*00ec*/ 	.short	0x0380
        /*00ee*/ 	.short	0x0058


	//----- nvinfo : EIATTR_SW_WAR
	.align		4
.L_139:
        /*00f0*/ 	.byte	0x04, 0x36
        /*00f2*/ 	.short	(.L_141 - .L_140)
.L_140:
        /*00f4*/ 	.word	0x00000008
.L_141:


//--------------------- .nv.info._Z25kernel_get_feature_valuesiP4int2S0_iPfS_S_S_Pd --------------------------
	.section	.nv.info._Z25kernel_get_feature_valuesiP4int2S0_iPfS_S_S_Pd,"",@"SHT_CUDA_INFO"
	.sectionflags	@""
	.align	4


	//----- nvinfo : EIATTR_CUDA_API_VERSION
	.align		4
        /*0000*/ 	.byte	0x04, 0x37
        /*0002*/ 	.short	(.L_143 - .L_142)
.L_142:
        /*0004*/ 	.word	0x00000082


	//----- nvinfo : EIATTR_KPARAM_INFO
	.align		4
.L_143:
        /*0008*/ 	.byte	0x04, 0x17
        /*000a*/ 	.short	(.L_145 - .L_144)
.L_144:
        /*000c*/ 	.word	0x00000000
        /*0010*/ 	.short	0x0008
        /*0012*/ 	.short	0x0040
        /*0014*/ 	.byte	0x00, 0xf5, 0x21, 0x00


	//----- nvinfo : EIATTR_KPARAM_INFO
	.align		4
.L_145:
        /*0018*/ 	.byte	0x04, 0x17
        /*001a*/ 	.short	(.L_147 - .L_146)
.L_146:
        /*001c*/ 	.word	0x00000000
        /*0020*/ 	.short	0x0007
        /*0022*/ 	.short	0x0038
        /*0024*/ 	.byte	0x00, 0xf0, 0x21, 0x00


	//----- nvinfo : EIATTR_KPARAM_INFO
	.align		4
.L_147:
        /*0028*/ 	.byte	0x04, 0x17
        /*002a*/ 	.short	(.L_149 - .L_148)
.L_148:
        /*002c*/ 	.word	0x00000000
        /*0030*/ 	.short	0x0006
        /*0032*/ 	.short	0x0030
        /*0034*/ 	.byte	0x00, 0xf0, 0x21, 0x00


	//----- nvinfo : EIATTR_KPARAM_INFO
	.align		4
.L_149:
        /*0038*/ 	.byte	0x04, 0x17
        /*003a*/ 	.short	(.L_151 - .L_150)
.L_150:
        /*003c*/ 	.word	0x00000000
        /*0040*/ 	.short	0x0005
        /*0042*/ 	.short	0x0028
        /*0044*/ 	.byte	0x00, 0xf0, 0x21, 0x00


	//----- nvinfo : EIATTR_KPARAM_INFO
	.align		4
.L_151:
        /*0048*/ 	.byte	0x04, 0x17
        /*004a*/ 	.short	(.L_153 - .L_152)
.L_152:
        /*004c*/ 	.word	0x00000000
        /*0050*/ 	.short	0x0004
        /*0052*/ 	.short	0x0020
        /*0054*/ 	.byte	0x00, 0xf5, 0x21, 0x00


	//----- nvinfo : EIATTR_KPARAM_INFO
	.align		4
.L_153:
        /*0058*/ 	.byte	0x04, 0x17
        /*005a*/ 	.short	(.L_155 - .L_154)
.L_154:
        /*005c*/ 	.word	0x00000000
        /*0060*/ 	.short	0x0003
        /*0062*/ 	.short	0x0018
        /*0064*/ 	.byte	0x00, 0xf0, 0x11, 0x00


	//----- nvinfo : EIATTR_KPARAM_INFO
	.align		4
.L_155:
        /*0068*/ 	.byte	0x04, 0x17
        /*006a*/ 	.short	(.L_157 - .L_156)
.L_156:
        /*006c*/ 	.word	0x00000000
        /*0070*/ 	.short	0x0002
        /*0072*/ 	.short	0x0010
        /*0074*/ 	.byte	0x00, 0xf5, 0x21, 0x00


	//----- nvinfo : EIATTR_KPARAM_INFO
	.align		4
.L_157:
        /*0078*/ 	.byte	0x04, 0x17
        /*007a*/ 	.short	(.L_159 - .L_158)
.L_158:
        /*007c*/ 	.word	0x00000000
        /*0080*/ 	.short	0x0001
        /*0082*/ 	.short	0x0008
        /*0084*/ 	.byte	0x00, 0xf5, 0x21, 0x00


	//----- nvinfo : EIATTR_KPARAM_INFO
	.align		4
.L_159:
        /*0088*/ 	.byte	0x04, 0x17
        /*008a*/ 	.short	(.L_161 - .L_160)
.L_160:
        /*008c*/ 	.word	0x00000000
        /*0090*/ 	.short	0x0000
        /*0092*/ 	.short	0x0000
        /*0094*/ 	.byte	0x00, 0xf0, 0x11, 0x00


	//----- nvinfo : EIATTR_SPARSE_MMA_MASK
	.align		4
.L_161:
        /*0098*/ 	.byte	0x03, 0x50
        /*009a*/ 	.short	0x0000


	//----- nvinfo : EIATTR_MAXREG_COUNT
	.align		4
        /*009c*/ 	.byte	0x03, 0x1b
        /*009e*/ 	.short	0x00ff


	//----- nvinfo : EIATTR_MERCURY_ISA_VERSION
	.align		4
        /*00a0*/ 	.byte	0x03, 0x5f
        /*00a2*/ 	.short	0x0101


	//----- nvinfo : EIATTR_VRC_CTA_INIT_COUNT
	.align		4
        /*00a4*/ 	.byte	0x02, 0x4a
	.zero		1
	.zero		1


	//----- nvinfo : EIATTR_EXIT_INSTR_OFFSETS
	.align		4
        /*00a8*/ 	.byte	0x04, 0x1c
        /*00aa*/ 	.short	(.L_163 - .L_162)


	//   ....[0]....
.L_162:
        /*00ac*/ 	.word	0x00000070


	//   ....[1]....
        /*00b0*/ 	.word	0x00000560


	//----- nvinfo : EIATTR_CRS_STACK_SIZE
	.align		4
.L_163:
        /*00b4*/ 	.byte	0x04, 0x1e
        /*00b6*/ 	.short	(.L_165 - .L_164)
.L_164:
        /*00b8*/ 	.word	0x00000000


	//----- nvinfo : EIATTR_CBANK_PARAM_SIZE
	.align		4
.L_165:
        /*00bc*/ 	.byte	0x03, 0x19
        /*00be*/ 	.short	0x0048


	//----- nvinfo : EIATTR_PARAM_CBANK
	.align		4
        /*00c0*/ 	.byte	0x04, 0x0a
        /*00c2*/ 	.short	(.L_167 - .L_166)
	.align		4
.L_166:
        /*00c4*/ 	.word	index@(.nv.constant0._Z25kernel_get_feature_valuesiP4int2S0_iPfS_S_S_Pd)
        /*00c8*/ 	.short	0x0380
        /*00ca*/ 	.short	0x0048


	//----- nvinfo : EIATTR_SW_WAR
	.align		4
.L_167:
        /*00cc*/ 	.byte	0x04, 0x36
        /*00ce*/ 	.short	(.L_169 - .L_168)
.L_168:
        /*00d0*/ 	.word	0x00000008
.L_169:


//--------------------- .nv.callgraph             --------------------------
	.section	.nv.callgraph,"",@"SHT_CUDA_CALLGRAPH"
	.align	4
	.sectionentsize	8
	.align		4
        /*0000*/ 	.word	0x00000000
	.align		4
        /*0004*/ 	.word	0xffffffff
	.align		4
        /*0008*/ 	.word	0x00000000
	.align		4
        /*000c*/ 	.word	0xfffffffe
	.align		4
        /*0010*/ 	.word	0x00000000
	.align		4
        /*0014*/ 	.word	0xfffffffd
	.align		4
        /*0018*/ 	.word	0x00000000
	.align		4
        /*001c*/ 	.word	0xfffffffc


//--------------------- .text._Z29kernel_calculate_feature_gainiP4int3iiPd --------------------------
	.section	.text._Z29kernel_calculate_feature_gainiP4int3iiPd,"ax",@progbits
	.align	128
        .global         _Z29kernel_calculate_feature_gainiP4int3iiPd
        .type           _Z29kernel_calculate_feature_gainiP4int3iiPd,@function
        .size           _Z29kernel_calculate_feature_gainiP4int3iiPd,(.L_x_136 - _Z29kernel_calculate_feature_gainiP4int3iiPd)
        .other          _Z29kernel_calculate_feature_gainiP4int3iiPd,@"STO_CUDA_ENTRY STV_DEFAULT"
_Z29kernel_calculate_feature_gainiP4int3iiPd:
.text._Z29kernel_calculate_feature_gainiP4int3iiPd:
[----:B------:R-:W-:Y:S01]  /*0000*/  LDC R1, c[0x0][0x37c] ;  /* 0x0000df00ff017b82 */ /* 0x000fe20000000800 */
[----:B------:R-:W0:Y:S07]  /*0010*/  S2R R4, SR_TID.X ;  /* 0x0000000000047919 */ /* 0x000e2e0000002100 */
[----:B------:R-:W0:Y:S01]  /*0020*/  S2UR UR4, SR_CTAID.X ;  /* 0x00000000000479c3 */ /* 0x000e220000002500 */
[----:B------:R-:W1:Y:S07]  /*0030*/  LDCU UR5, c[0x0][0x394] ;  /* 0x00007280ff0577ac */ /* 0x000e6e0008000800 */
[----:B------:R-:W0:Y:S02]  /*0040*/  LDC R3, c[0x0][0x380] ;  /* 0x0000e000ff037b82 */ /* 0x000e240000000800 */
[----:B0-----:R-:W-:-:S05]  /*0050*/  IMAD R4, R3, UR4, R4 ;  /* 0x0000000403047c24 */ /* 0x001fca000f8e0204 */
[----:B-1----:R-:W-:-:S13]  /*0060*/  ISETP.GE.U32.AND P0, PT, R4, UR5, PT ;  /* 0x0000000504007c0c */ /* 0x002fda000bf06070 */
[----:B------:R-:W-:Y:S05]  /*0070*/  @P0 EXIT ;  /* 0x000000000000094d */ /* 0x000fea0003800000 */
[----:B------:R-:W0:Y:S01]  /*0080*/  LDCU UR10, c[0x0][0x390] ;  /* 0x00007200ff0a77ac */ /* 0x000e220008000800 */
[----:B------:R-:W-:Y:S02]  /*0090*/  HFMA2 R0, -RZ, RZ, 0, 0 ;  /* 0x00000000ff007431 */ /* 0x000fe400000001ff */
[----:B------:R-:W-:Y:S01]  /*00a0*/  IMAD.MOV.U32 R32, RZ, RZ, RZ ;  /* 0x000000ffff207224 */ /* 0x000fe200078e00ff */
[----:B------:R-:W-:Y:S01]  /*00b0*/  MOV R6, RZ ;  /* 0x000000ff00067202 */ /* 0x000fe20000000f00 */
[----:B------:R-:W1:Y:S01]  /*00c0*/  LDCU.64 UR12, c[0x0][0x388] ;  /* 0x00007100ff0c77ac */ /* 0x000e620008000a00 */
[----:B------:R-:W2:Y:S01]  /*00d0*/  LDCU.64 UR8, c[0x0][0x358] ;  /* 0x00006b00ff0877ac */ /* 0x000ea20008000a00 */
[----:B0-----:R-:W-:Y:S01]  /*00e0*/  IMAD R5, R4, UR10, R4 ;  /* 0x0000000a04057c24 */ /* 0x001fe2000f8e0204 */
[----:B------:R-:W-:Y:S01]  /*00f0*/  ISETP.LE.AND P0, PT, RZ, UR10, PT ;  /* 0x0000000aff007c0c */ /* 0x000fe2000bf03270 */
[----:B------:R-:W-:Y:S02]  /*0100*/  UIADD3 UR5, UPT, UPT, UR10, 0x1, URZ ;  /* 0x000000010a057890 */ /* 0x000fe4000fffe0ff */
[----:B------:R-:W-:-:S03]  /*0110*/  IMAD.WIDE.U32 R2, R5, 0xc, RZ ;  /* 0x0000000c05027825 */ /* 0x000fc600078e00ff */
[----:B-1----:R-:W-:-:S04]  /*0120*/  IADD3 R16, P1, PT, R2, UR12, RZ ;  /* 0x0000000c02107c10 */ /* 0x002fc8000ff3e0ff */
[----:B------:R-:W-:-:S03]  /*0130*/  IADD3.X R17, PT, PT, R3, UR13, RZ, P1, !PT ;  /* 0x0000000d03117c10 */ /* 0x000fc60008ffe4ff */
[----:B--2---:R-:W-:Y:S06]  /*0140*/  @!P0 BRA `(.L_x_0) ;  /* 0x0000000800d08947 */ /* 0x004fec0003800000 */
[----:B------:R-:W-:Y:S01]  /*0150*/  UISETP.GE.U32.AND UP1, UPT, UR10, 0xf, UPT ;  /* 0x0000000f0a00788c */ /* 0x000fe2000bf26070 */
[----:B------:R-:W-:Y:S01]  /*0160*/  CS2R R6, SRZ ;  /* 0x0000000000067805 */ /* 0x000fe2000001ff00 */
[----:B------:R-:W-:Y:S01]  /*0170*/  ULOP3.LUT UR4, UR5, 0xf, URZ, 0xc0, !UPT ;  /* 0x0000000f05047892 */ /* 0x000fe2000f8ec0ff */
[----:B------:R-:W-:Y:S01]  /*0180*/  IMAD.MOV.U32 R32, RZ, RZ, RZ ;  /* 0x000000ffff207224 */ /* 0x000fe200078e00ff */
[----:B------:R-:W-:Y:S02]  /*0190*/  MOV R0, RZ ;  /* 0x000000ff00007202 */ /* 0x000fe40000000f00 */
[----:B------:R-:W-:-:S03]  /*01a0*/  UISETP.NE.AND UP0, UPT, UR4, URZ, UPT ;  /* 0x000000ff0400728c */ /* 0x000fc6000bf05270 */
[----:B------:R-:W-:Y:S08]  /*01b0*/  BRA.U !UP1, `(.L_x_1) ;  /* 0x0000000509587547 */ /* 0x000ff0000b800000 */
[----:B------:R-:W-:Y:S01]  /*01c0*/  ULOP3.LUT UR6, UR5, 0xfffffff0, URZ, 0xc0, !UPT ;  /* 0xfffffff005067892 */ /* 0x000fe2000f8ec0ff */
[----:B------:R-:W-:Y:S01]  /*01d0*/  IADD3 R22, P1, PT, R16, 0x60, RZ ;  /* 0x0000006010167810 */ /* 0x000fe20007f3e0ff */
[----:B------:R-:W-:Y:S02]  /*01e0*/  HFMA2 R32, -RZ, RZ, 0, 0 ;  /* 0x00000000ff207431 */ /* 0x000fe400000001ff */
[----:B------:R-:W-:Y:S01]  /*01f0*/  IMAD.MOV.U32 R6, RZ, RZ, RZ ;  /* 0x000000ffff067224 */ /* 0x000fe200078e00ff */
[----:B------:R-:W-:Y:S01]  /*0200*/  UIADD3 UR7, UPT, UPT, -UR6, URZ, URZ ;  /* 0x000000ff06077290 */ /* 0x000fe2000fffe1ff */
[----:B------:R-:W-:Y:S01]  /*0210*/  IMAD.MOV.U32 R0, RZ, RZ, RZ ;  /* 0x000000ffff007224 */ /* 0x000fe200078e00ff */
[----:B------:R-:W-:Y:S01]  /*0220*/  IADD3.X R9, PT, PT, RZ, R17, RZ, P1, !PT ;  /* 0x00000011ff097210 */ /* 0x000fe20000ffe4ff */
[----:B------:R-:W-:-:S09]  /*0230*/  IMAD.U32 R7, RZ, RZ, UR6 ;  /* 0x00000006ff077e24 */ /* 0x000fd2000f8e00ff */
.L_x_2:
[----:B------:R-:W-:-:S05]  /*0240*/  MOV R8, R22 ;  /* 0x0000001600087202 */ /* 0x000fca0000000f00 */
[----:B------:R-:W2:Y:S04]  /*0250*/  LDG.E R11, desc[UR8][R8.64+-0x60] ;  /* 0xffffa008080b7981 */ /* 0x000ea8000c1e1900 */
[----:B------:R-:W2:Y:S04]  /*0260*/  LDG.E R10, desc[UR8][R8.64+-0x54] ;  /* 0xffffac08080a7981 */ /* 0x000ea8000c1e1900 */
[----:B------:R-:W3:Y:S04]  /*0270*/  LDG.E R13, desc[UR8][R8.64+-0x5c] ;  /* 0xffffa408080d7981 */ /* 0x000ee8000c1e1900 */
[----:B------:R-:W3:Y:S04]  /*0280*/  LDG.E R12, desc[UR8][R8.64+-0x50] ;  /* 0xffffb008080c7981 */ /* 0x000ee8000c1e1900 */
[----:B------:R-:W4:Y:S04]  /*0290*/  LDG.E R19, desc[UR8][R8.64+-0x48] ;  /* 0xffffb80808137981 */ /* 0x000f28000c1e1900 */
[----:B------:R-:W4:Y:S04]  /*02a0*/  LDG.E R18, desc[UR8][R8.64+-0x3c] ;  /* 0xffffc40808127981 */ /* 0x000f28000c1e1900 */
[----:B------:R-:W5:Y:S04]  /*02b0*/  LDG.E R15, desc[UR8][R8.64+-0x58] ;  /* 0xffffa808080f7981 */ /* 0x000f68000c1e1900 */
        /* <DEDUP_REMOVED lines=12> */
[----:B------:R-:W5:Y:S01]  /*0380*/  LDG.E R30, desc[UR8][R8.64+-0xc] ;  /* 0xfffff408081e7981 */ /* 0x000f62000c1e1900 */
[----:B--2---:R-:W-:-:S03]  /*0390*/  IADD3 R10, PT, PT, R10, R11, R0 ;  /* 0x0000000b0a0a7210 */ /* 0x004fc60007ffe000 */
[----:B------:R-:W2:Y:S04]  /*03a0*/  LDG.E R0, desc[UR8][R8.64] ;  /* 0x0000000808007981 */ /* 0x000ea8000c1e1900 */
[----:B------:R-:W2:Y:S01]  /*03b0*/  LDG.E R11, desc[UR8][R8.64+0xc] ;  /* 0x00000c08080b7981 */ /* 0x000ea2000c1e1900 */
[----:B---3--:R-:W-:-:S03]  /*03c0*/  IADD3 R32, PT, PT, R12, R13, R32 ;  /* 0x0000000d0c207210 */ /* 0x008fc60007ffe020 */
[----:B------:R-:W3:Y:S04]  /*03d0*/  LDG.E R12, desc[UR8][R8.64+-0x8] ;  /* 0xfffff808080c7981 */ /* 0x000ee8000c1e1900 */
[----:B------:R-:W3:Y:S01]  /*03e0*/  LDG.E R13, desc[UR8][R8.64+0x10] ;  /* 0x00001008080d7981 */ /* 0x000ee2000c1e1900 */
[----:B----4-:R-:W-:-:S03]  /*03f0*/  IADD3 R18, PT, PT, R18, R19, R10 ;  /* 0x0000001312127210 */ /* 0x010fc60007ffe00a */
[----:B------:R-:W3:Y:S04]  /*0400*/  LDG.E R19, desc[UR8][R8.64+-0x14] ;  /* 0xffffec0808137981 */ /* 0x000ee8000c1e1900 */
[----:B------:R-:W4:Y:S01]  /*0410*/  LDG.E R10, desc[UR8][R8.64+-0x4] ;  /* 0xfffffc08080a7981 */ /* 0x000f22000c1e1900 */
[----:B-----5:R-:W-:-:S03]  /*0420*/  IADD3 R14, PT, PT, R14, R15, R6 ;  /* 0x0000000f0e0e7210 */ /* 0x020fc60007ffe006 */
[----:B------:R-:W4:Y:S04]  /*0430*/  LDG.E R15, desc[UR8][R8.64+-0x10] ;  /* 0xfffff008080f7981 */ /* 0x000f28000c1e1900 */
[----:B------:R-:W5:Y:S01]  /*0440*/  LDG.E R6, desc[UR8][R8.64+0x4] ;  /* 0x0000040808067981 */ /* 0x000f62000c1e1900 */
[----:B------:R-:W-:-:S03]  /*0450*/  IADD3 R20, PT, PT, R20, R21, R32 ;  /* 0x0000001514147210 */ /* 0x000fc60007ffe020 */
[----:B------:R-:W5:Y:S04]  /*0460*/  LDG.E R21, desc[UR8][R8.64+0x40] ;  /* 0x0000400808157981 */ /* 0x000f68000c1e1900 */
        /* <DEDUP_REMOVED lines=16> */
[----:B--2---:R-:W-:-:S03]  /*0570*/  IADD3 R18, PT, PT, R11, R0, R18 ;  /* 0x000000000b127210 */ /* 0x004fc60007ffe012 */
[----:B------:R-:W2:Y:S04]  /*0580*/  LDG.E R0, desc[UR8][R8.64+0x54] ;  /* 0x0000540808007981 */ /* 0x000ea8000c1e1900 */
[----:B------:R-:W2:Y:S01]  /*0590*/  LDG.E R11, desc[UR8][R8.64+0x5c] ;  /* 0x00005c08080b7981 */ /* 0x000ea2000c1e1900 */
[----:B---3--:R-:W-:-:S03]  /*05a0*/  IADD3 R12, PT, PT, R12, R19, R20 ;  /* 0x000000130c0c7210 */ /* 0x008fc60007ffe014 */
[----:B------:R-:W3:Y:S01]  /*05b0*/  LDG.E R19, desc[UR8][R8.64+0x38] ;  /* 0x0000380808137981 */ /* 0x000ee2000c1e1900 */
[----:B----4-:R-:W-:-:S03]  /*05c0*/  IADD3 R10, PT, PT, R10, R15, R14 ;  /* 0x0000000f0a0a7210 */ /* 0x010fc60007ffe00e */
[----:B------:R-:W4:Y:S01]  /*05d0*/  LDG.E R14, desc[UR8][R8.64+0x34] ;  /* 0x00003408080e7981 */ /* 0x000f22000c1e1900 */
[----:B-----5:R-:W-:-:S03]  /*05e0*/  IADD3 R20, PT, PT, R13, R6, R12 ;  /* 0x000000060d147210 */ /* 0x020fc60007ffe00c */
[----:B------:R-:W3:Y:S04]  /*05f0*/  LDG.E R12, desc[UR8][R8.64+0x44] ;  /* 0x00004408080c7981 */ /* 0x000ee8000c1e1900 */
[----:B------:R-:W2:Y:S04]  /*0600*/  LDG.E R15, desc[UR8][R8.64+0x48] ;  /* 0x00004808080f7981 */ /* 0x000ea8000c1e1900 */
[----:B------:R-:W5:Y:S04]  /*0610*/  LDG.E R13, desc[UR8][R8.64+0x4c] ;  /* 0x00004c08080d7981 */ /* 0x000f68000c1e1900 */
[----:B------:R0:W5:Y:S01]  /*0620*/  LDG.E R6, desc[UR8][R8.64+0x50] ;  /* 0x0000500808067981 */ /* 0x000162000c1e1900 */
[----:B------:R-:W-:Y:S01]  /*0630*/  UIADD3 UR7, UPT, UPT, UR7, 0x10, URZ ;  /* 0x0000001007077890 */ /* 0x000fe2000fffe0ff */
[----:B------:R-:W-:-:S03]  /*0640*/  IADD3 R10, PT, PT, R22, R23, R10 ;  /* 0x00000017160a7210 */ /* 0x000fc60007ffe00a */
[----:B------:R-:W-:Y:S01]  /*0650*/  UISETP.NE.AND UP1, UPT, UR7, URZ, UPT ;  /* 0x000000ff0700728c */ /* 0x000fe2000bf25270 */
[----:B------:R-:W-:Y:S02]  /*0660*/  IADD3 R22, P1, PT, R8, 0xc0, RZ ;  /* 0x000000c008167810 */ /* 0x000fe40007f3e0ff */
[----:B------:R-:W-:Y:S02]  /*0670*/  IADD3 R20, PT, PT, R26, R27, R20 ;  /* 0x0000001b1a147210 */ /* 0x000fe40007ffe014 */
[----:B------:R-:W-:Y:S02]  /*0680*/  IADD3 R10, PT, PT, R28, R29, R10 ;  /* 0x0000001d1c0a7210 */ /* 0x000fe40007ffe00a */
[----:B------:R-:W-:Y:S01]  /*0690*/  IADD3 R18, PT, PT, R24, R25, R18 ;  /* 0x0000001918127210 */ /* 0x000fe20007ffe012 */
[----:B0-----:R-:W-:-:S03]  /*06a0*/  IMAD.X R9, RZ, RZ, R9, P1 ;  /* 0x000000ffff097224 */ /* 0x001fc600008e0609 */
[----:B------:R-:W-:Y:S02]  /*06b0*/  IADD3 R18, PT, PT, R30, R31, R18 ;  /* 0x0000001f1e127210 */ /* 0x000fe40007ffe012 */
[----:B----4-:R-:W-:Y:S02]  /*06c0*/  IADD3 R14, PT, PT, R21, R14, R20 ;  /* 0x0000000e150e7210 */ /* 0x010fe40007ffe014 */
[----:B---3--:R-:W-:Y:S02]  /*06d0*/  IADD3 R10, PT, PT, R12, R19, R10 ;  /* 0x000000130c0a7210 */ /* 0x008fe40007ffe00a */
[----:B--2---:R-:W-:Y:S02]  /*06e0*/  IADD3 R0, PT, PT, R0, R15, R18 ;  /* 0x0000000f00007210 */ /* 0x004fe40007ffe012 */
[----:B-----5:R-:W-:Y:S02]  /*06f0*/  IADD3 R32, PT, PT, R32, R13, R14 ;  /* 0x0000000d20207210 */ /* 0x020fe40007ffe00e */
[----:B------:R-:W-:Y:S01]  /*0700*/  IADD3 R6, PT, PT, R11, R6, R10 ;  /* 0x000000060b067210 */ /* 0x000fe20007ffe00a */
[----:B------:R-:W-:Y:S06]  /*0710*/  BRA.U UP1, `(.L_x_2) ;  /* 0xfffffff901c87547 */ /* 0x000fec000b83ffff */
.L_x_1:
[----:B------:R-:W-:Y:S05]  /*0720*/  BRA.U !UP0, `(.L_x_0) ;  /* 0x0000000508587547 */ /* 0x000fea000b800000 */
[----:B------:R-:W-:Y:S02]  /*0730*/  UISETP.GE.U32.AND UP0, UPT, UR4, 0x8, UPT ;  /* 0x000000080400788c */ /* 0x000fe4000bf06070 */
[----:B------:R-:W-:-:S04]  /*0740*/  ULOP3.LUT UR6, UR5, 0x7, URZ, 0xc0, !UPT ;  /* 0x0000000705067892 */ /* 0x000fc8000f8ec0ff */
[----:B------:R-:W-:-:S03]  /*0750*/  UISETP.NE.AND UP1, UPT, UR6, URZ, UPT ;  /* 0x000000ff0600728c */ /* 0x000fc6000bf25270 */
[----:B------:R-:W-:Y:S08]  /*0760*/  BRA.U !UP0, `(.L_x_3) ;  /* 0x0000000108987547 */ /* 0x000ff0000b800000 */
[----:B------:R-:W-:-:S05]  /*0770*/  IMAD.WIDE.U32 R8, R7, 0xc, R16 ;  /* 0x0000000c07087825 */ /* 0x000fca00078e0010 */
        /* <DEDUP_REMOVED lines=23> */
[----:B------:R-:W3:Y:S04]  /*08f0*/  LDG.E R11, desc[UR8][R8.64+0x58] ;  /* 0x00005808080b7981 */ /* 0x000ee8000c1e1900 */
[----:B------:R-:W3:Y:S04]  /*0900*/  LDG.E R10, desc[UR8][R8.64+0x50] ;  /* 0x00005008080a7981 */ /* 0x000ee8000c1e1900 */
[----:B------:R-:W3:Y:S01]  /*0910*/  LDG.E R13, desc[UR8][R8.64+0x5c] ;  /* 0x00005c08080d7981 */ /* 0x000ee2000c1e1900 */
[----:B----4-:R-:W-:-:S02]  /*0920*/  IADD3 R20, PT, PT, R20, R21, R6 ;  /* 0x0000001514147210 */ /* 0x010fc40007ffe006 */
[----:B-----5:R-:W-:Y:S02]  /*0930*/  IADD3 R14, PT, PT, R22, R23, R14 ;  /* 0x00000017160e7210 */ /* 0x020fe40007ffe00e */
[----:B------:R-:W-:Y:S02]  /*0940*/  IADD3 R18, PT, PT, R24, R25, R18 ;  /* 0x0000001918127210 */ /* 0x000fe40007ffe012 */
[----:B------:R-:W-:Y:S02]  /*0950*/  IADD3 R20, PT, PT, R26, R27, R20 ;  /* 0x0000001b1a147210 */ /* 0x000fe40007ffe014 */
[----:B------:R-:W-:Y:S02]  /*0960*/  IADD3 R7, PT, PT, R7, 0x8, RZ ;  /* 0x0000000807077810 */ /* 0x000fe40007ffe0ff */
[----:B------:R-:W-:Y:S02]  /*0970*/  IADD3 R14, PT, PT, R28, R29, R14 ;  /* 0x0000001d1c0e7210 */ /* 0x000fe40007ffe00e */
[----:B------:R-:W-:-:S02]  /*0980*/  IADD3 R18, PT, PT, R30, R31, R18 ;  /* 0x0000001f1e127210 */ /* 0x000fc40007ffe012 */
[----:B--2---:R-:W-:Y:S02]  /*0990*/  IADD3 R12, PT, PT, R12, R19, R20 ;  /* 0x000000130c0c7210 */ /* 0x004fe40007ffe014 */
[----:B---3--:R-:W-:Y:S02]  /*09a0*/  IADD3 R0, PT, PT, R0, R15, R14 ;  /* 0x0000000f00007210 */ /* 0x008fe40007ffe00e */
[----:B------:R-:W-:Y:S02]  /*09b0*/  IADD3 R32, PT, PT, R11, R32, R18 ;  /* 0x000000200b207210 */ /* 0x000fe40007ffe012 */
[----:B------:R-:W-:-:S07]  /*09c0*/  IADD3 R6, PT, PT, R13, R10, R12 ;  /* 0x0000000a0d067210 */ /* 0x000fce0007ffe00c */
.L_x_3:
        /* <DEDUP_REMOVED lines=17> */
[----:B------:R-:W5:Y:S01]  /*0ae0*/  LDG.E R22, desc[UR8][R8.64+0x2c] ;  /* 0x00002c0808167981 */ /* 0x000f62000c1e1900 */
[----:B------:R-:W-:Y:S01]  /*0af0*/  VIADD R7, R7, 0x4 ;  /* 0x0000000407077836 */ /* 0x000fe20000000000 */
[----:B--2---:R-:W-:-:S02]  /*0b00*/  IADD3 R0, PT, PT, R10, R11, R0 ;  /* 0x0000000b0a007210 */ /* 0x004fc40007ffe000 */
[----:B---3--:R-:W-:Y:S02]  /*0b10*/  IADD3 R12, PT, PT, R12, R13, R32 ;  /* 0x0000000d0c0c7210 */ /* 0x008fe40007ffe020 */
[----:B----4-:R-:W-:Y:S02]  /*0b20*/  IADD3 R6, PT, PT, R14, R15, R6 ;  /* 0x0000000f0e067210 */ /* 0x010fe40007ffe006 */
[----:B-----5:R-:W-:Y:S02]  /*0b30*/  IADD3 R0, PT, PT, R18, R19, R0 ;  /* 0x0000001312007210 */ /* 0x020fe40007ffe000 */
[----:B------:R-:W-:Y:S02]  /*0b40*/  IADD3 R32, PT, PT, R20, R21, R12 ;  /* 0x0000001514207210 */ /* 0x000fe40007ffe00c */
[----:B------:R-:W-:-:S07]  /*0b50*/  IADD3 R6, PT, PT, R22, R23, R6 ;  /* 0x0000001716067210 */ /* 0x000fce0007ffe006 */
.L_x_4:
[----:B------:R-:W-:Y:S05]  /*0b60*/  BRA.U !UP1, `(.L_x_0) ;  /* 0x0000000109487547 */ /* 0x000fea000b800000 */
[----:B------:R-:W-:Y:S01]  /*0b70*/  IMAD.WIDE.U32 R2, R7, 0xc, R2 ;  /* 0x0000000c07027825 */ /* 0x000fe200078e0002 */
[----:B------:R-:W-:Y:S02]  /*0b80*/  UIADD3 UR4, UPT, UPT, -UR4, URZ, URZ ;  /* 0x000000ff04047290 */ /* 0x000fe4000fffe1ff */
[----:B------:R-:W-:-:S04]  /*0b90*/  IADD3 R8, P1, PT, R2, UR12, RZ ;  /* 0x0000000c02087c10 */ /* 0x000fc8000ff3e0ff */
[----:B------:R-:W-:-:S04]  /*0ba0*/  IADD3 R8, P2, PT, R8, 0x4, RZ ;  /* 0x0000000408087810 */ /* 0x000fc80007f5e0ff */
[----:B------:R-:W-:-:S09]  /*0bb0*/  IADD3.X R13, PT, PT, RZ, UR13, R3, P2, P1 ;  /* 0x0000000dff0d7c10 */ /* 0x000fd200097e2403 */
.L_x_5:
[----:B------:R-:W-:Y:S01]  /*0bc0*/  MOV R2, R8 ;  /* 0x0000000800027202 */ /* 0x000fe20000000f00 */
[----:B------:R-:W-:-:S05]  /*0bd0*/  IMAD.MOV.U32 R3, RZ, RZ, R13 ;  /* 0x000000ffff037224 */ /* 0x000fca00078e000d */
[----:B------:R-:W2:Y:S04]  /*0be0*/  LDG.E R7, desc[UR8][R2.64+-0x4] ;  /* 0xfffffc0802077981 */ /* 0x000ea8000c1e1900 */
[----:B------:R-:W3:Y:S04]  /*0bf0*/  LDG.E R9, desc[UR8][R2.64] ;  /* 0x0000000802097981 */ /* 0x000ee8000c1e1900 */
[----:B------:R-:W4:Y:S01]  /*0c00*/  LDG.E R11, desc[UR8][R2.64+0x4] ;  /* 0x00000408020b7981 */ /* 0x000f22000c1e1900 */
[----:B------:R-:W-:Y:S01]  /*0c10*/  UIADD3 UR4, UPT, UPT, UR4, 0x1, URZ ;  /* 0x0000000104047890 */ /* 0x000fe2000fffe0ff */
[----:B------:R-:W-:-:S03]  /*0c20*/  IADD3 R8, P1, PT, R2, 0xc, RZ ;  /* 0x0000000c02087810 */ /* 0x000fc60007f3e0ff */
[----:B------:R-:W-:Y:S01]  /*0c30*/  UISETP.NE.AND UP0, UPT, UR4, URZ, UPT ;  /* 0x000000ff0400728c */ /* 0x000fe2000bf05270 */
[----:B------:R-:W-:Y:S01]  /*0c40*/  IADD3.X R13, PT, PT, RZ, R3, RZ, P1, !PT ;  /* 0x00000003ff0d7210 */ /* 0x000fe20000ffe4ff */
[----:B--2---:R-:W-:Y:S01]  /*0c50*/  IMAD.IADD R0, R7, 0x1, R0 ;  /* 0x0000000107007824 */ /* 0x004fe200078e0200 */
[----:B---3--:R-:W-:Y:S01]  /*0c60*/  IADD3 R32, PT, PT, R9, R32, RZ ;  /* 0x0000002009207210 */ /* 0x008fe20007ffe0ff */
[----:B----4-:R-:W-:-:S05]  /*0c70*/  IMAD.IADD R6, R11, 0x1, R6 ;  /* 0x000000010b067824 */ /* 0x010fca00078e0206 */
[----:B------:R-:W-:Y:S05]  /*0c80*/  BRA.U UP0, `(.L_x_5) ;  /* 0xfffffffd00cc7547 */ /* 0x000fea000b83ffff */
.L_x_0:
[----:B------:R-:W-:Y:S01]  /*0c90*/  ISETP.LT.OR P0, PT, R0, 0x1, !P0 ;  /* 0x000000010000780c */ /* 0x000fe20004701670 */
[----:B------:R0:W1:Y:S01]  /*0ca0*/  I2F.F64 R14, R0 ;  /* 0x00000000000e7312 */ /* 0x0000620000201c00 */
[----:B------:R-:W-:Y:S01]  /*0cb0*/  BSSY.RECONVERGENT B0, `(.L_x_6) ;  /* 0x00001c4000007945 */ /* 0x000fe20003800200 */
[----:B------:R-:W-:-:S06]  /*0cc0*/  CS2R R8, SRZ ;  /* 0x0000000000087805 */ /* 0x000fcc000001ff00 */
[----:B------:R0:W2:Y:S08]  /*0cd0*/  I2F.F64 R12, R32 ;  /* 0x00000020000c7312 */ /* 0x0000b00000201c00 */
[----:B------:R0:W3:Y:S01]  /*0ce0*/  I2F.F64 R10, R6 ;  /* 0x00000006000a7312 */ /* 0x0000e20000201c00 */
[----:B-1----:R-:W-:Y:S05]  /*0cf0*/  @P0 BRA `(.L_x_7) ;  /* 0x0000001800fc0947 */ /* 0x002fea0003800000 */
[----:B------:R-:W-:Y:S01]  /*0d00*/  UISETP.GE.U32.AND UP0, UPT, UR10, 0x3, UPT ;  /* 0x000000030a00788c */ /* 0x000fe2000bf06070 */
[----:B------:R-:W-:Y:S01]  /*0d10*/  HFMA2 R33, -RZ, RZ, 0, 0 ;  /* 0x00000000ff217431 */ /* 0x000fe200000001ff */
[----:B------:R-:W-:-:S07]  /*0d20*/  CS2R R8, SRZ ;  /* 0x0000000000087805 */ /* 0x000fce000001ff00 */
[----:B------:R-:W-:Y:S05]  /*0d30*/  BRA.U !UP0, `(.L_x_8) ;  /* 0x0000000d08f47547 */ /* 0x000fea000b800000 */
[----:B------:R-:W-:Y:S01]  /*0d40*/  ULOP3.LUT UR4, UR5, 0xfffffffc, URZ, 0xc0, !UPT ;  /* 0xfffffffc05047892 */ /* 0x000fe2000f8ec0ff */
[----:B------:R-:W-:Y:S02]  /*0d50*/  IADD3 R28, P0, PT, R16, 0x18, RZ ;  /* 0x00000018101c7810 */ /* 0x000fe40007f1e0ff */
[----:B------:R-:W-:Y:S01]  /*0d60*/  CS2R R8, SRZ ;  /* 0x0000000000087805 */ /* 0x000fe2000001ff00 */
[----:B------:R-:W-:Y:S02]  /*0d70*/  UIADD3 UR6, UPT, UPT, -UR4, URZ, URZ ;  /* 0x000000ff04067290 */ /* 0x000fe4000fffe1ff */
[----:B------:R-:W-:Y:S01]  /*0d80*/  IMAD.X R29, RZ, RZ, R17, P0 ;  /* 0x000000ffff1d7224 */ /* 0x000fe200000e0611 */
[----:B------:R-:W-:-:S03]  /*0d90*/  MOV R33, UR4 ;  /* 0x0000000400217c02 */ /* 0x000fc60008000f00 */
[----:B------:R-:W-:-:S07]  /*0da0*/  IMAD.U32 R34, RZ, RZ, UR6 ;  /* 0x00000006ff227e24 */ /* 0x000fce000f8e00ff */
.L_x_25:
[----:B0-----:R-:W4:Y:S01]  /*0db0*/  LDG.E R0, desc[UR8][R28.64+-0x18] ;  /* 0xffffe8081c007981 */ /* 0x001f22000c1e1900 */
[----:B------:R-:W0:Y:S01]  /*0dc0*/  MUFU.RCP64H R3, R15 ;  /* 0x0000000f00037308 */ /* 0x000e220000001800 */
[----:B------:R-:W-:Y:S01]  /*0dd0*/  MOV R2, 0x1 ;  /* 0x0000000100027802 */ /* 0x000fe20000000f00 */
[----:B------:R-:W-:Y:S01]  /*0de0*/  VIADD R34, R34, 0x4 ;  /* 0x0000000422227836 */ /* 0x000fe20000000000 */
[----:B------:R-:W-:Y:S04]  /*0df0*/  BSSY.RECONVERGENT B2, `(.L_x_9) ;  /* 0x0000016000027945 */ /* 0x000fe80003800200 */
[----:B------:R-:W-:Y:S01]  /*0e00*/  ISETP.NE.AND P1, PT, R34, RZ, PT ;  /* 0x000000ff2200720c */ /* 0x000fe20003f25270 */
[----:B0-----:R-:W-:-:S08]  /*0e10*/  DFMA R18, -R14, R2, 1 ;  /* 0x3ff000000e12742b */ /* 0x001fd00000000102 */
[----:B------:R-:W-:-:S08]  /*0e20*/  DFMA R18, R18, R18, R18 ;  /* 0x000000121212722b */ /* 0x000fd00000000012 */
[----:B------:R-:W-:-:S08]  /*0e30*/  DFMA R18, R2, R18, R2 ;  /* 0x000000120212722b */ /* 0x000fd00000000002 */
[----:B------:R-:W-:-:S08]  /*0e40*/  DFMA R20, -R14, R18, 1 ;  /* 0x3ff000000e14742b */ /* 0x000fd00000000112 */
[----:B------:R-:W-:Y:S01]  /*0e50*/  DFMA R18, R18, R20, R18 ;  /* 0x000000141212722b */ /* 0x000fe20000000012 */
[----:B----4-:R-:W0:Y:S07]  /*0e60*/  I2F.F64 R2, R0 ;  /* 0x0000000000027312 */ /* 0x010e2e0000201c00 */
[----:B0-----:R-:W-:Y:S01]  /*0e70*/  DMUL R20, R2, R18 ;  /* 0x0000001202147228 */ /* 0x001fe20000000000 */
[----:B------:R-:W-:-:S07]  /*0e80*/  FSETP.GEU.AND P2, PT, |R3|, 6.5827683646048100446e-37, PT ;  /* 0x036000000300780b */ /* 0x000fce0003f4e200 */
[----:B------:R-:W-:-:S08]  /*0e90*/  DFMA R22, -R14, R20, R2 ;  /* 0x000000140e16722b */ /* 0x000fd00000000102 */
[----:B------:R-:W-:-:S10]  /*0ea0*/  DFMA R18, R18, R22, R20 ;  /* 0x000000161212722b */ /* 0x000fd40000000014 */
[----:B------:R-:W-:-:S05]  /*0eb0*/  FFMA R7, RZ, R15, R19 ;  /* 0x0000000fff077223 */ /* 0x000fca0000000013 */
[----:B------:R-:W-:-:S13]  /*0ec0*/  FSETP.GT.AND P0, PT, |R7|, 1.469367938527859385e-39, PT ;  /* 0x001000000700780b */ /* 0x000fda0003f04200 */
[----:B------:R-:W-:Y:S05]  /*0ed0*/  @P0 BRA P2, `(.L_x_10) ;  /* 0x00000000001c0947 */ /* 0x000fea0001000000 */
[----:B------:R-:W-:Y:S01]  /*0ee0*/  MOV R0, R3 ;  /* 0x0000000300007202 */ /* 0x000fe20000000f00 */
[----:B------:R-:W-:Y:S01]  /*0ef0*/  IMAD.MOV.U32 R22, RZ, RZ, R14 ;  /* 0x000000ffff167224 */ /* 0x000fe200078e000e */
[----:B------:R-:W-:Y:S02]  /*0f00*/  MOV R23, R15 ;  /* 0x0000000f00177202 */ /* 0x000fe40000000f00 */
[----:B------:R-:W-:-:S07]  /*0f10*/  MOV R3, 0xf30 ;  /* 0x00000f3000037802 */ /* 0x000fce0000000f00 */
[----:B--23--:R-:W-:Y:S05]  /*0f20*/  CALL.REL.NOINC `($__internal_0_$__cuda_sm20_div_rn_f64_full) ;  /* 0x0000005400907944 */ /* 0x00cfea0003c00000 */
[----:B------:R-:W-:Y:S01]  /*0f30*/  IMAD.MOV.U32 R18, RZ, RZ, R2 ;  /* 0x000000ffff127224 */ /* 0x000fe200078e0002 */
[----:B------:R-:W-:-:S07]  /*0f40*/  MOV R19, R0 ;  /* 0x0000000000137202 */ /* 0x000fce0000000f00 */
.L_x_10:
[----:B------:R-:W-:Y:S05]  /*0f50*/  BSYNC.RECONVERGENT B2 ;  /* 0x0000000000027941 */ /* 0x000fea0003800200 */
.L_x_9:
[----:B------:R-:W4:Y:S01]  /*0f60*/  LDG.E R0, desc[UR8][R28.64+-0xc] ;  /* 0xfffff4081c007981 */ /* 0x000f22000c1e1900 */
[----:B------:R-:W0:Y:S01]  /*0f70*/  MUFU.RCP64H R3, R15 ;  /* 0x0000000f00037308 */ /* 0x000e220000001800 */
[----:B------:R-:W-:Y:S01]  /*0f80*/  IMAD.MOV.U32 R2, RZ, RZ, 0x1 ;  /* 0x00000001ff027424 */ /* 0x000fe200078e00ff */
[----:B------:R-:W-:Y:S01]  /*0f90*/  DSETP.NEU.AND P0, PT, R18, RZ, PT ;  /* 0x000000ff1200722a */ /* 0x000fe20003f0d000 */
[----:B------:R-:W-:Y:S04]  /*0fa0*/  BSSY.RECONVERGENT B1, `(.L_x_11) ;  /* 0x000002d000017945 */ /* 0x000fe80003800200 */
        /* <DEDUP_REMOVED lines=11> */
[----:B------:R-:W-:Y:S01]  /*1060*/  FSETP.GT.AND P2, PT, |R7|, 1.469367938527859385e-39, PT ;  /* 0x001000000700780b */ /* 0x000fe20003f44200 */
[----:B------:R-:W-:-:S12]  /*1070*/  @!P0 BRA `(.L_x_12) ;  /* 0x00000000007c8947 */ /* 0x000fd80003800000 */
[----:B------:R-:W0:Y:S01]  /*1080*/  F2F.F32.F64 R0, R18 ;  /* 0x0000001200007310 */ /* 0x000e220000301000 */
[----:B------:R-:W-:Y:S02]  /*1090*/  MOV R22, 0x3dc6b27f ;  /* 0x3dc6b27f00167802 */ /* 0x000fe40000000f00 */
[----:B0-----:R-:W-:-:S13]  /*10a0*/  FSETP.GEU.AND P0, PT, R0, 1.175494350822287508e-38, PT ;  /* 0x008000000000780b */ /* 0x001fda0003f0e000 */
[----:B------:R-:W-:-:S05]  /*10b0*/  @!P0 FMUL R0, R0, 8388608 ;  /* 0x4b00000000008820 */ /* 0x000fca0000400000 */
[----:B------:R-:W-:-:S04]  /*10c0*/  IADD3 R23, PT, PT, R0, -0x3f3504f3, RZ ;  /* 0xc0cafb0d00177810 */ /* 0x000fc80007ffe0ff */
[----:B------:R-:W-:-:S05]  /*10d0*/  LOP3.LUT R23, R23, 0xff800000, RZ, 0xc0, !PT ;  /* 0xff80000017177812 */ /* 0x000fca00078ec0ff */
[----:B------:R-:W-:Y:S01]  /*10e0*/  IMAD.IADD R7, R0, 0x1, -R23 ;  /* 0x0000000100077824 */ /* 0x000fe200078e0a17 */
[----:B------:R-:W-:-:S03]  /*10f0*/  I2FP.F32.S32 R23, R23 ;  /* 0x0000001700177245 */ /* 0x000fc60000201400 */
[----:B------:R-:W-:-:S04]  /*1100*/  FADD R7, R7, -1 ;  /* 0xbf80000007077421 */ /* 0x000fc80000000000 */
[----:B------:R-:W-:-:S04]  /*1110*/  FFMA R22, R7, R22, -0.16845393180847167969 ;  /* 0xbe2c7f3007167423 */ /* 0x000fc80000000016 */
[----:B------:R-:W-:-:S04]  /*1120*/  FFMA R22, R7, R22, 0.1716887056827545166 ;  /* 0x3e2fcf2a07167423 */ /* 0x000fc80000000016 */
[----:B------:R-:W-:-:S04]  /*1130*/  FFMA R22, R7, R22, -0.17900948226451873779 ;  /* 0xbe374e4307167423 */ /* 0x000fc80000000016 */
[----:B------:R-:W-:-:S04]  /*1140*/  FFMA R22, R7, R22, 0.20512372255325317383 ;  /* 0x3e520bf407167423 */ /* 0x000fc80000000016 */
[----:B------:R-:W-:-:S04]  /*1150*/  FFMA R22, R7, R22, -0.24046532809734344482 ;  /* 0xbe763c8b07167423 */ /* 0x000fc80000000016 */
[----:B------:R-:W-:-:S04]  /*1160*/  FFMA R22, R7, R22, 0.28857114911079406738 ;  /* 0x3e93bf9907167423 */ /* 0x000fc80000000016 */
[----:B------:R-:W-:-:S04]  /*1170*/  FFMA R22, R7, R22, -0.36067417263984680176 ;  /* 0xbeb8aa4907167423 */ /* 0x000fc80000000016 */
[----:B------:R-:W-:-:S04]  /*1180*/  FFMA R22, R7, R22, 0.48089820146560668945 ;  /* 0x3ef6384a07167423 */ /* 0x000fc80000000016 */
[----:B------:R-:W-:-:S04]  /*1190*/  FFMA R22, R7, R22, -0.72134751081466674805 ;  /* 0xbf38aa3b07167423 */ /* 0x000fc80000000016 */
[C---:B------:R-:W-:Y:S01]  /*11a0*/  FMUL R24, R7.reuse, R22 ;  /* 0x0000001607187220 */ /* 0x040fe20000400000 */
[----:B------:R-:W-:Y:S02]  /*11b0*/  FSEL R22, RZ, -23, P0 ;  /* 0xc1b80000ff167808 */ /* 0x000fe40000000000 */
[----:B------:R-:W-:Y:S01]  /*11c0*/  ISETP.GT.U32.AND P0, PT, R0, 0x7f7fffff, PT ;  /* 0x7f7fffff0000780c */ /* 0x000fe20003f04070 */
[----:B------:R-:W-:Y:S02]  /*11d0*/  FMUL R24, R7, R24 ;  /* 0x0000001807187220 */ /* 0x000fe40000400000 */
[----:B------:R-:W-:Y:S01]  /*11e0*/  FFMA R22, R23, 1.1920928955078125e-07, R22 ;  /* 0x3400000017167823 */ /* 0x000fe20000000016 */
[----:B------:R-:W-:Y:S02]  /*11f0*/  IMAD.MOV.U32 R23, RZ, RZ, 0x7f800000 ;  /* 0x7f800000ff177424 */ /* 0x000fe400078e00ff */
[----:B------:R-:W-:-:S04]  /*1200*/  FFMA R7, R7, 1.4426950216293334961, R24 ;  /* 0x3fb8aa3b07077823 */ /* 0x000fc80000000018 */
[----:B------:R-:W-:-:S03]  /*1210*/  FADD R7, R22, R7 ;  /* 0x0000000716077221 */ /* 0x000fc60000000000 */
[C---:B------:R-:W-:Y:S01]  /*1220*/  @P0 FFMA R7, R0.reuse, R23, +INF ;  /* 0x7f80000000070423 */ /* 0x040fe20000000017 */
[----:B------:R-:W-:-:S04]  /*1230*/  FSETP.NEU.AND P0, PT, R0, RZ, PT ;  /* 0x000000ff0000720b */ /* 0x000fc80003f0d000 */
[----:B------:R-:W-:-:S04]  /*1240*/  FSEL R7, R7, -INF , P0 ;  /* 0xff80000007077808 */ /* 0x000fc80000000000 */
[----:B------:R-:W0:Y:S02]  /*1250*/  F2F.F64.F32 R22, R7 ;  /* 0x0000000700167310 */ /* 0x000e240000201800 */
[----:B0-----:R-:W-:-:S11]  /*1260*/  DFMA R8, R22, -R18, R8 ;  /* 0x800000121608722b */ /* 0x001fd60000000008 */
.L_x_12:
[----:B------:R-:W-:Y:S05]  /*1270*/  BSYNC.RECONVERGENT B1 ;  /* 0x0000000000017941 */ /* 0x000fea0003800200 */
.L_x_11:
[----:B------:R-:W-:Y:S04]  /*1280*/  BSSY.RECONVERGENT B2, `(.L_x_13) ;  /* 0x0000009000027945 */ /* 0x000fe80003800200 */
[----:B------:R-:W-:Y:S05]  /*1290*/  @P2 BRA P3, `(.L_x_14) ;  /* 0x00000000001c2947 */ /* 0x000fea0001800000 */
[----:B------:R-:W-:Y:S01]  /*12a0*/  MOV R2, R20 ;  /* 0x0000001400027202 */ /* 0x000fe20000000f00 */
[----:B------:R-:W-:Y:S01]  /*12b0*/  IMAD.MOV.U32 R0, RZ, RZ, R21 ;  /* 0x000000ffff007224 */ /* 0x000fe200078e0015 */
[----:B------:R-:W-:Y:S01]  /*12c0*/  MOV R22, R14 ;  /* 0x0000000e00167202 */ /* 0x000fe20000000f00 */
[----:B------:R-:W-:Y:S01]  /*12d0*/  IMAD.MOV.U32 R23, RZ, RZ, R15 ;  /* 0x000000ffff177224 */ /* 0x000fe200078e000f */
[----:B------:R-:W-:-:S07]  /*12e0*/  MOV R3, 0x1300 ;  /* 0x0000130000037802 */ /* 0x000fce0000000f00 */
[----:B--23--:R-:W-:Y:S05]  /*12f0*/  CALL.REL.NOINC `($__internal_0_$__cuda_sm20_div_rn_f64_full) ;  /* 0x00000050009c7944 */ /* 0x00cfea0003c00000 */
[----:B------:R-:W-:-:S07]  /*1300*/  MOV R3, R0 ;  /* 0x0000000000037202 */ /* 0x000fce0000000f00 */
.L_x_14:
[----:B------:R-:W-:Y:S05]  /*1310*/  BSYNC.RECONVERGENT B2 ;  /* 0x0000000000027941 */ /* 0x000fea0003800200 */
.L_x_13:
        /* <DEDUP_REMOVED lines=49> */
.L_x_16:
[----:B------:R-:W-:Y:S05]  /*1630*/  BSYNC.RECONVERGENT B1 ;  /* 0x0000000000017941 */ /* 0x000fea0003800200 */
.L_x_15:
        /* <DEDUP_REMOVED lines=8> */
[----:B------:R-:W-:Y:S01]  /*16c0*/  MOV R18, R2 ;  /* 0x0000000200127202 */ /* 0x000fe20000000f00 */
[----:B------:R-:W-:-:S07]  /*16d0*/  IMAD.MOV.U32 R19, RZ, RZ, R0 ;  /* 0x000000ffff137224 */ /* 0x000fce00078e0000 */
.L_x_18:
[----:B------:R-:W-:Y:S05]  /*16e0*/  BSYNC.RECONVERGENT B2 ;  /* 0x0000000000027941 */ /* 0x000fea0003800200 */
.L_x_17:
[----:B------:R-:W4:Y:S01]  /*16f0*/  LDG.E R0, desc[UR8][R28.64+0xc] ;  /* 0x00000c081c007981 */ /* 0x000f22000c1e1900 */
[----:B------:R-:W0:Y:S01]  /*1700*/  MUFU.RCP64H R3, R15 ;  /* 0x0000000f00037308 */ /* 0x000e220000001800 */
[----:B------:R-:W-:Y:S01]  /*1710*/  HFMA2 R2, -RZ, RZ, 0, 5.9604644775390625e-08 ;  /* 0x00000001ff027431 */ /* 0x000fe200000001ff */
        /* <DEDUP_REMOVED lines=16> */
[----:B------:R-:W-:Y:S01]  /*1820*/  IMAD.MOV.U32 R22, RZ, RZ, 0x3dc6b27f ;  /* 0x3dc6b27fff167424 */ /* 0x000fe200078e00ff */
[----:B0-----:R-:W-:-:S13]  /*1830*/  FSETP.GEU.AND P0, PT, R0, 1.175494350822287508e-38, PT ;  /* 0x008000000000780b */ /* 0x001fda0003f0e000 */
[----:B------:R-:W-:-:S04]  /*1840*/  @!P0 FMUL R0, R0, 8388608 ;  /* 0x4b00000000008820 */ /* 0x000fc80000400000 */
[----:B------:R-:W-:-:S05]  /*1850*/  VIADD R23, R0, 0xc0cafb0d ;  /* 0xc0cafb0d00177836 */ /* 0x000fca0000000000 */
[----:B------:R-:W-:-:S04]  /*1860*/  LOP3.LUT R23, R23, 0xff800000, RZ, 0xc0, !PT ;  /* 0xff80000017177812 */ /* 0x000fc800078ec0ff */
[-C--:B------:R-:W-:Y:S02]  /*1870*/  IADD3 R7, PT, PT, R0, -R23.reuse, RZ ;  /* 0x8000001700077210 */ /* 0x080fe40007ffe0ff */
        /* <DEDUP_REMOVED lines=16> */
[----:B------:R-:W-:Y:S01]  /*1980*/  MOV R23, 0x7f800000 ;  /* 0x7f80000000177802 */ /* 0x000fe20000000f00 */
[----:B------:R-:W-:-:S04]  /*1990*/  FFMA R7, R7, 1.4426950216293334961, R24 ;  /* 0x3fb8aa3b07077823 */ /* 0x000fc80000000018 */
[----:B------:R-:W-:-:S04]  /*19a0*/  FADD R7, R22, R7 ;  /* 0x0000000716077221 */ /* 0x000fc80000000000 */
[C---:B------:R-:W-:Y:S01]  /*19b0*/  @P0 FFMA R7, R0.reuse, R23, +INF ;  /* 0x7f80000000070423 */ /* 0x040fe20000000017 */
[----:B------:R-:W-:-:S04]  /*19c0*/  FSETP.NEU.AND P0, PT, R0, RZ, PT ;  /* 0x000000ff0000720b */ /* 0x000fc80003f0d000 */
[----:B------:R-:W-:-:S04]  /*19d0*/  FSEL R7, R7, -INF , P0 ;  /* 0xff80000007077808 */ /* 0x000fc80000000000 */
[----:B------:R-:W0:Y:S02]  /*19e0*/  F2F.F64.F32 R22, R7 ;  /* 0x0000000700167310 */ /* 0x000e240000201800 */
[----:B0-----:R-:W-:-:S11]  /*19f0*/  DFMA R8, R22, -R18, R8 ;  /* 0x800000121608722b */ /* 0x001fd60000000008 */
.L_x_20:
[----:B------:R-:W-:Y:S05]  /*1a00*/  BSYNC.RECONVERGENT B1 ;  /* 0x0000000000017941 */ /* 0x000fea0003800200 */
.L_x_19:
[----:B------:R-:W-:Y:S04]  /*1a10*/  BSSY.RECONVERGENT B2, `(.L_x_21) ;  /* 0x0000009000027945 */ /* 0x000fe80003800200 */
[----:B------:R-:W-:Y:S05]  /*1a20*/  @P2 BRA P3, `(.L_x_22) ;  /* 0x00000000001c2947 */ /* 0x000fea0001800000 */
[----:B------:R-:W-:Y:S01]  /*1a30*/  IMAD.MOV.U32 R2, RZ, RZ, R20 ;  /* 0x000000ffff027224 */ /* 0x000fe200078e0014 */
[----:B------:R-:W-:Y:S01]  /*1a40*/  MOV R0, R21 ;  /* 0x0000001500007202 */ /* 0x000fe20000000f00 */
[----:B------:R-:W-:Y:S01]  /*1a50*/  IMAD.MOV.U32 R22, RZ, RZ, R14 ;  /* 0x000000ffff167224 */ /* 0x000fe200078e000e */
[----:B------:R-:W-:Y:S02]  /*1a60*/  MOV R23, R15 ;  /* 0x0000000f00177202 */ /* 0x000fe40000000f00 */
[----:B------:R-:W-:-:S07]  /*1a70*/  MOV R3, 0x1a90 ;  /* 0x00001a9000037802 */ /* 0x000fce0000000f00 */
[----:B--23--:R-:W-:Y:S05]  /*1a80*/  CALL.REL.NOINC `($__internal_0_$__cuda_sm20_div_rn_f64_full) ;  /* 0x0000004800b87944 */ /* 0x00cfea0003c00000 */
[----:B------:R-:W-:-:S07]  /*1a90*/  IMAD.MOV.U32 R3, RZ, RZ, R0 ;  /* 0x000000ffff037224 */ /* 0x000fce00078e0000 */
.L_x_22:
[----:B------:R-:W-:Y:S05]  /*1aa0*/  BSYNC.RECONVERGENT B2 ;  /* 0x0000000000027941 */ /* 0x000fea0003800200 */
.L_x_21:
[----:B------:R-:W-:Y:S01]  /*1ab0*/  DSETP.NEU.AND P0, PT, R2, RZ, PT ;  /* 0x000000ff0200722a */ /* 0x000fe20003f0d000 */
[----:B------:R-:W-:-:S13]  /*1ac0*/  BSSY.RECONVERGENT B1, `(.L_x_23) ;  /* 0x0000021000017945 */ /* 0x000fda0003800200 */
[----:B------:R-:W-:Y:S05]  /*1ad0*/  @!P0 BRA `(.L_x_24) ;  /* 0x00000000007c8947 */ /* 0x000fea0003800000 */
        /* <DEDUP_REMOVED lines=31> */
.L_x_24:
[----:B------:R-:W-:Y:S05]  /*1cd0*/  BSYNC.RECONVERGENT B1 ;  /* 0x0000000000017941 */ /* 0x000fea0003800200 */
.L_x_23:
[----:B------:R-:W-:-:S04]  /*1ce0*/  IADD3 R28, P0, PT, R28, 0x30, RZ ;  /* 0x000000301c1c7810 */ /* 0x000fc80007f1e0ff */
[----:B------:R-:W-:Y:S01]  /*1cf0*/  IADD3.X R29, PT, PT, RZ, R29, RZ, P0, !PT ;  /* 0x0000001dff1d7210 */ /* 0x000fe200007fe4ff */
[----:B------:R-:W-:Y:S08]  /*1d00*/  @P1 BRA `(.L_x_25) ;  /* 0xfffffff000281947 */ /* 0x000ff0000383ffff */
.L_x_8:
[----:B------:R-:W-:-:S09]  /*1d10*/  ULOP3.LUT UP0, UR4, UR5, 0x3, URZ, 0xc0, !UPT ;  /* 0x0000000305047892 */ /* 0x000fd2000f80c0ff */
[----:B------:R-:W-:Y:S05]  /*1d20*/  BRA.U !UP0, `(.L_x_7) ;  /* 0x0000000908f07547 */ /* 0x000fea000b800000 */
[----:B------:R-:W-:-:S09]  /*1d30*/  UISETP.NE.AND UP0, UPT, UR4, 0x1, UPT ;  /* 0x000000010400788c */ /* 0x000fd2000bf05270 */
[----:B------:R-:W-:Y:S05]  /*1d40*/  BRA.U !UP0, `(.L_x_26) ;  /* 0x0000000508ec7547 */ /* 0x000fea000b800000 */
[----:B------:R-:W-:-:S05]  /*1d50*/  IMAD.WIDE.U32 R28, R33, 0xc, R16 ;  /* 0x0000000c211c7825 */ /* 0x000fca00078e0010 */
[----:B0-----:R-:W4:Y:S01]  /*1d60*/  LDG.E R0, desc[UR8][R28.64] ;  /* 0x000000081c007981 */ /* 0x001f22000c1e1900 */
[----:B------:R-:W0:Y:S01]  /*1d70*/  MUFU.RCP64H R3, R15 ;  /* 0x0000000f00037308 */ /* 0x000e220000001800 */
[----:B------:R-:W-:Y:S01]  /*1d80*/  IMAD.MOV.U32 R2, RZ, RZ, 0x1 ;  /* 0x00000001ff027424 */ /* 0x000fe200078e00ff */
[----:B------:R-:W-:Y:S05]  /*1d90*/  BSSY.RECONVERGENT B2, `(.L_x_27) ;  /* 0x0000015000027945 */ /* 0x000fea0003800200 */
        /* <DEDUP_REMOVED lines=20> */
.L_x_28:
[----:B------:R-:W-:Y:S05]  /*1ee0*/  BSYNC.RECONVERGENT B2 ;  /* 0x0000000000027941 */ /* 0x000fea0003800200 */
.L_x_27:
        /* <DEDUP_REMOVED lines=49> */
.L_x_30:
[----:B------:R-:W-:Y:S05]  /*2200*/  BSYNC.RECONVERGENT B1 ;  /* 0x0000000000017941 */ /* 0x000fea0003800200 */
.L_x_29:
        /* <DEDUP_REMOVED lines=10> */
.L_x_32:
[----:B------:R-:W-:Y:S05]  /*22b0*/  BSYNC.RECONVERGENT B2 ;  /* 0x0000000000027941 */ /* 0x000fea0003800200 */
.L_x_31:
        /* <DEDUP_REMOVED lines=31> */
[----:B------:R-:W-:-:S06]  /*24b0*/  FSEL R2, R2, -INF , P0 ;  /* 0xff80000002027808 */ /* 0x000fcc0000000000 */
[----:B------:R-:W0:Y:S02]  /*24c0*/  F2F.F64.F32 R2, R2 ;  /* 0x0000000200027310 */ /* 0x000e240000201800 */
[----:B0-----:R-:W-:-:S11]  /*24d0*/  DFMA R8, R2, -R18, R8 ;  /* 0x800000120208722b */ /* 0x001fd60000000008 */
.L_x_34:
[----:B------:R-:W-:Y:S05]  /*24e0*/  BSYNC.RECONVERGENT B1 ;  /* 0x0000000000017941 */ /* 0x000fea0003800200 */
.L_x_33:
[----:B------:R-:W-:-:S07]  /*24f0*/  IADD3 R33, PT, PT, R33, 0x2, RZ ;  /* 0x0000000221217810 */ /* 0x000fce0007ffe0ff */
.L_x_26:
[----:B------:R-:W1:Y:S02]  /*2500*/  LDCU UR4, c[0x0][0x390] ;  /* 0x00007200ff0477ac */ /* 0x000e640008000800 */
[----:B-1----:R-:W-:-:S04]  /*2510*/  ULOP3.LUT UR4, UR4, 0x1, URZ, 0xc0, !UPT ;  /* 0x0000000104047892 */ /* 0x002fc8000f8ec0ff */
[----:B------:R-:W-:-:S09]  /*2520*/  UISETP.NE.U32.AND UP0, UPT, UR4, 0x1, UPT ;  /* 0x000000010400788c */ /* 0x000fd2000bf05070 */
[----:B------:R-:W-:Y:S05]  /*2530*/  BRA.U !UP0, `(.L_x_7) ;  /* 0x0000000108ec7547 */ /* 0x000fea000b800000 */
[----:B------:R-:W-:-:S05]  /*2540*/  IMAD.WIDE.U32 R2, R33, 0xc, R16 ;  /* 0x0000000c21027825 */ /* 0x000fca00078e0010 */
[----:B------:R-:W4:Y:S01]  /*2550*/  LDG.E R22, desc[UR8][R2.64] ;  /* 0x0000000802167981 */ /* 0x000f22000c1e1900 */
[----:B------:R-:W1:Y:S01]  /*2560*/  MUFU.RCP64H R19, R15 ;  /* 0x0000000f00137308 */ /* 0x000e620000001800 */
[----:B------:R-:W-:Y:S01]  /*2570*/  IMAD.MOV.U32 R18, RZ, RZ, 0x1 ;  /* 0x00000001ff127424 */ /* 0x000fe200078e00ff */
[----:B------:R-:W-:Y:S05]  /*2580*/  BSSY.RECONVERGENT B2, `(.L_x_35) ;  /* 0x0000015000027945 */ /* 0x000fea0003800200 */
[----:B-1----:R-:W-:-:S08]  /*2590*/  DFMA R20, -R14, R18, 1 ;  /* 0x3ff000000e14742b */ /* 0x002fd00000000112 */
[----:B------:R-:W-:-:S08]  /*25a0*/  DFMA R20, R20, R20, R20 ;  /* 0x000000141414722b */ /* 0x000fd00000000014 */
[----:B------:R-:W-:-:S08]  /*25b0*/  DFMA R20, R18, R20, R18 ;  /* 0x000000141214722b */ /* 0x000fd00000000012 */
[----:B------:R-:W-:-:S08]  /*25c0*/  DFMA R18, -R14, R20, 1 ;  /* 0x3ff000000e12742b */ /* 0x000fd00000000114 */
[----:B------:R-:W-:Y:S01]  /*25d0*/  DFMA R24, R20, R18, R20 ;  /* 0x000000121418722b */ /* 0x000fe20000000014 */
[----:B----4-:R-:W1:Y:S07]  /*25e0*/  I2F.F64 R22, R22 ;  /* 0x0000001600167312 */ /* 0x010e6e0000201c00 */
[----:B-1----:R-:W-:Y:S01]  /*25f0*/  DMUL R18, R24, R22 ;  /* 0x0000001618127228 */ /* 0x002fe20000000000 */
[----:B------:R-:W-:-:S07]  /*2600*/  FSETP.GEU.AND P1, PT, |R23|, 6.5827683646048100446e-37, PT ;  /* 0x036000001700780b */ /* 0x000fce0003f2e200 */
[----:B------:R-:W-:-:S08]  /*2610*/  DFMA R20, -R14, R18, R22 ;  /* 0x000000120e14722b */ /* 0x000fd00000000116 */
[----:B------:R-:W-:-:S10]  /*2620*/  DFMA R2, R24, R20, R18 ;  /* 0x000000141802722b */ /* 0x000fd40000000012 */
[----:B0-----:R-:W-:-:S05]  /*2630*/  FFMA R0, RZ, R15, R3 ;  /* 0x0000000fff007223 */ /* 0x001fca0000000003 */
        /* <DEDUP_REMOVED lines=9> */
.L_x_36:
[----:B------:R-:W-:Y:S05]  /*26d0*/  BSYNC.RECONVERGENT B2 ;  /* 0x0000000000027941 */ /* 0x000fea0003800200 */
.L_x_35:
[----:B------:R-:W-:-:S14]  /*26e0*/  DSETP.NEU.AND P0, PT, R2, RZ, PT ;  /* 0x000000ff0200722a */ /* 0x000fdc0003f0d000 */
[----:B------:R-:W-:Y:S05]  /*26f0*/  @!P0 BRA `(.L_x_7) ;  /* 0x00000000007c8947 */ /* 0x000fea0003800000 */
[----:B------:R-:W0:Y:S01]  /*2700*/  F2F.F32.F64 R0, R2 ;  /* 0x0000000200007310 */ /* 0x000e220000301000 */
[----:B------:R-:W-:Y:S01]  /*2710*/  IMAD.MOV.U32 R21, RZ, RZ, 0x3dc6b27f ;  /* 0x3dc6b27fff157424 */ /* 0x000fe200078e00ff */
[----:B0-----:R-:W-:-:S13]  /*2720*/  FSETP.GEU.AND P0, PT, R0, 1.175494350822287508e-38, PT ;  /* 0x008000000000780b */ /* 0x001fda0003f0e000 */
[----:B------:R-:W-:-:S04]  /*2730*/  @!P0 FMUL R0, R0, 8388608 ;  /* 0x4b00000000008820 */ /* 0x000fc80000400000 */
[----:B------:R-:W-:-:S05]  /*2740*/  VIADD R7, R0, 0xc0cafb0d ;  /* 0xc0cafb0d00077836 */ /* 0x000fca0000000000 */
[----:B------:R-:W-:-:S04]  /*2750*/  LOP3.LUT R19, R7, 0xff800000, RZ, 0xc0, !PT ;  /* 0xff80000007137812 */ /* 0x000fc800078ec0ff */
[-C--:B------:R-:W-:Y:S02]  /*2760*/  IADD3 R7, PT, PT, R0, -R19.reuse, RZ ;  /* 0x8000001300077210 */ /* 0x080fe40007ffe0ff */
[----:B------:R-:W-:Y:S02]  /*2770*/  I2FP.F32.S32 R18, R19 ;  /* 0x0000001300127245 */ /* 0x000fe40000201400 */
[----:B------:R-:W-:Y:S01]  /*2780*/  MOV R19, 0x7f800000 ;  /* 0x7f80000000137802 */ /* 0x000fe20000000f00 */
        /* <DEDUP_REMOVED lines=10> */
[----:B------:R-:W-:Y:S01]  /*2830*/  FMUL R21, R20, R7 ;  /* 0x0000000714157220 */ /* 0x000fe20000400000 */
[----:B------:R-:W-:Y:S02]  /*2840*/  FSEL R7, RZ, -23, P0 ;  /* 0xc1b80000ff077808 */ /* 0x000fe40000000000 */
[----:B------:R-:W-:Y:S01]  /*2850*/  ISETP.GT.U32.AND P0, PT, R0, 0x7f7fffff, PT ;  /* 0x7f7fffff0000780c */ /* 0x000fe20003f04070 */
[----:B------:R-:W-:Y:S02]  /*2860*/  FMUL R21, R20, R21 ;  /* 0x0000001514157220 */ /* 0x000fe40000400000 */
[----:B------:R-:W-:Y:S02]  /*2870*/  FFMA R7, R18, 1.1920928955078125e-07, R7 ;  /* 0x3400000012077823 */ /* 0x000fe40000000007 */
[----:B------:R-:W-:-:S04]  /*2880*/  FFMA R20, R20, 1.4426950216293334961, R21 ;  /* 0x3fb8aa3b14147823 */ /* 0x000fc80000000015 */
[----:B------:R-:W-:-:S04]  /*2890*/  FADD R7, R7, R20 ;  /* 0x0000001407077221 */ /* 0x000fc80000000000 */
[C---:B------:R-:W-:Y:S01]  /*28a0*/  @P0 FFMA R7, R0.reuse, R19, +INF ;  /* 0x7f80000000070423 */ /* 0x040fe20000000013 */
[----:B------:R-:W-:-:S04]  /*28b0*/  FSETP.NEU.AND P0, PT, R0, RZ, PT ;  /* 0x000000ff0000720b */ /* 0x000fc80003f0d000 */
[----:B------:R-:W-:-:S04]  /*28c0*/  FSEL R7, R7, -INF , P0 ;  /* 0xff80000007077808 */ /* 0x000fc80000000000 */
[----:B------:R-:W0:Y:S02]  /*28d0*/  F2F.F64.F32 R18, R7 ;  /* 0x0000000700127310 */ /* 0x000e240000201800 */
[----:B0-----:R-:W-:-:S11]  /*28e0*/  DFMA R8, R18, -R2, R8 ;  /* 0x800000021208722b */ /* 0x001fd60000000008 */
.L_x_7:
[----:B------:R-:W-:Y:S05]  /*28f0*/  BSYNC.RECONVERGENT B0 ;  /* 0x0000000000007941 */ /* 0x000fea0003800200 */
.L_x_6:
[----:B------:R-:W1:Y:S01]  /*2900*/  LDCU UR6, c[0x0][0x390] ;  /* 0x00007200ff0677ac */ /* 0x000e620008000800 */
[----:B------:R-:W-:Y:S01]  /*2910*/  BSSY.RECONVERGENT B0, `(.L_x_37) ;  /* 0x00001c7000007945 */ /* 0x000fe20003800200 */
[----:B------:R-:W-:Y:S02]  /*2920*/  CS2R R28, SRZ ;  /* 0x00000000001c7805 */ /* 0x000fe4000001ff00 */
[----:B-1----:R-:W-:-:S04]  /*2930*/  ISETP.LE.AND P0, PT, RZ, UR6, PT ;  /* 0x00000006ff007c0c */ /* 0x002fc8000bf03270 */
[----:B------:R-:W-:-:S13]  /*2940*/  ISETP.LT.OR P0, PT, R32, 0x1, !P0 ;  /* 0x000000012000780c */ /* 0x000fda0004701670 */
[----:B------:R-:W-:Y:S05]  /*2950*/  @P0 BRA `(.L_x_38) ;  /* 0x0000001c00080947 */ /* 0x000fea0003800000 */
[----:B------:R-:W-:Y:S01]  /*2960*/  UISETP.GE.U32.AND UP0, UPT, UR6, 0x3, UPT ;  /* 0x000000030600788c */ /* 0x000fe2000bf06070 */
[----:B0-----:R-:W-:Y:S01]  /*2970*/  IMAD.MOV.U32 R32, RZ, RZ, RZ ;  /* 0x000000ffff207224 */ /* 0x001fe200078e00ff */
[----:B------:R-:W-:-:S07]  /*2980*/  CS2R R28, SRZ ;  /* 0x00000000001c7805 */ /* 0x000fce000001ff00 */
[----:B------:R-:W-:Y:S05]  /*2990*/  BRA.U !UP0, `(.L_x_39) ;  /* 0x0000001108007547 */ /* 0x000fea000b800000 */
[----:B------:R-:W0:Y:S01]  /*29a0*/  LDC.64 R2, c[0x0][0x388] ;  /* 0x0000e200ff027b82 */ /* 0x000e220000000a00 */
[----:B------:R-:W-:Y:S01]  /*29b0*/  ULOP3.LUT UR4, UR5, 0xfffffffc, URZ, 0xc0, !UPT ;  /* 0xfffffffc05047892 */ /* 0x000fe2000f8ec0ff */
[----:B------:R-:W-:-:S03]  /*29c0*/  CS2R R28, SRZ ;  /* 0x00000000001c7805 */ /* 0x000fc6000001ff00 */
[----:B------:R-:W-:-:S06]  /*29d0*/  UIADD3 UR4, UPT, UPT, -UR4, URZ, URZ ;  /* 0x000000ff04047290 */ /* 0x000fcc000fffe1ff */
[----:B------:R-:W-:Y:S01]  /*29e0*/  MOV R32, UR4 ;  /* 0x0000000400207c02 */ /* 0x000fe20008000f00 */
[----:B0-----:R-:W-:-:S03]  /*29f0*/  IMAD.WIDE.U32 R2, R5, 0xc, R2 ;  /* 0x0000000c05027825 */ /* 0x001fc600078e0002 */
[----:B------:R-:W-:-:S05]  /*2a00*/  IADD3 R34, P0, PT, R2, 0x1c, RZ ;  /* 0x0000001c02227810 */ /* 0x000fca0007f1e0ff */
[----:B------:R-:W-:-:S08]  /*2a10*/  IMAD.X R35, RZ, RZ, R3, P0 ;  /* 0x000000ffff237224 */ /* 0x000fd000000e0603 */
.L_x_56:
[----:B------:R-:W4:Y:S01]  /*2a20*/  LDG.E R0, desc[UR8][R34.64+-0x18] ;  /* 0xffffe80822007981 */ /* 0x000f22000c1e1900 */
[----:B--2---:R-:W0:Y:S01]  /*2a30*/  MUFU.RCP64H R3, R13 ;  /* 0x0000000d00037308 */ /* 0x004e220000001800 */
        /* <DEDUP_REMOVED lines=21> */
[----:B---3--:R-:W-:Y:S05]  /*2b90*/  CALL.REL.NOINC `($__internal_0_$__cuda_sm20_div_rn_f64_full) ;  /* 0x0000003800747944 */ /* 0x008fea0003c00000 */
[----:B------:R-:W-:Y:S01]  /*2ba0*/  IMAD.MOV.U32 R18, RZ, RZ, R2 ;  /* 0x000000ffff127224 */ /* 0x000fe200078e0002 */
[----:B------:R-:W-:-:S07]  /*2bb0*/  MOV R19, R0 ;  /* 0x0000000000137202 */ /* 0x000fce0000000f00 */
.L_x_41:
[----:B------:R-:W-:Y:S05]  /*2bc0*/  BSYNC.RECONVERGENT B2 ;  /* 0x0000000000027941 */ /* 0x000fea0003800200 */
.L_x_40:
[----:B------:R-:W2:Y:S01]  /*2bd0*/  LDG.E R0, desc[UR8][R34.64+-0xc] ;  /* 0xfffff40822007981 */ /* 0x000ea2000c1e1900 */
        /* <DEDUP_REMOVED lines=9> */
[----:B--2---:R-:W0:Y:S07]  /*2c70*/  I2F.F64 R20, R0 ;  /* 0x0000000000147312 */ /* 0x004e2e0000201c00 */
        /* <DEDUP_REMOVED lines=38> */
.L_x_43:
[----:B------:R-:W-:Y:S05]  /*2ee0*/  BSYNC.RECONVERGENT B1 ;  /* 0x0000000000017941 */ /* 0x000fea0003800200 */
.L_x_42:
[----:B------:R-:W-:Y:S04]  /*2ef0*/  BSSY.RECONVERGENT B2, `(.L_x_44) ;  /* 0x0000009000027945 */ /* 0x000fe80003800200 */
[----:B------:R-:W-:Y:S05]  /*2f00*/  @P2 BRA P3, `(.L_x_45) ;  /* 0x00000000001c2947 */ /* 0x000fea0001800000 */
[----:B------:R-:W-:Y:S01]  /*2f10*/  MOV R2, R20 ;  /* 0x0000001400027202 */ /* 0x000fe20000000f00 */
[----:B------:R-:W-:Y:S01]  /*2f20*/  IMAD.MOV.U32 R22, RZ, RZ, R12 ;  /* 0x000000ffff167224 */ /* 0x000fe200078e000c */
[----:B------:R-:W-:Y:S02]  /*2f30*/  MOV R0, R21 ;  /* 0x0000001500007202 */ /* 0x000fe40000000f00 */
[----:B------:R-:W-:Y:S02]  /*2f40*/  MOV R23, R13 ;  /* 0x0000000d00177202 */ /* 0x000fe40000000f00 */
[----:B------:R-:W-:-:S07]  /*2f50*/  MOV R3, 0x2f70 ;  /* 0x00002f7000037802 */ /* 0x000fce0000000f00 */
[----:B---3--:R-:W-:Y:S05]  /*2f60*/  CALL.REL.NOINC `($__internal_0_$__cuda_sm20_div_rn_f64_full) ;  /* 0x0000003400807944 */ /* 0x008fea0003c00000 */
[----:B------:R-:W-:-:S07]  /*2f70*/  MOV R3, R0 ;  /* 0x0000000000037202 */ /* 0x000fce0000000f00 */
.L_x_45:
[----:B------:R-:W-:Y:S05]  /*2f80*/  BSYNC.RECONVERGENT B2 ;  /* 0x0000000000027941 */ /* 0x000fea0003800200 */
.L_x_44:
        /* <DEDUP_REMOVED lines=21> */
[----:B------:R-:W-:-:S05]  /*30e0*/  @!P0 FMUL R0, R0, 8388608 ;  /* 0x4b00000000008820 */ /* 0x000fca0000400000 */
[----:B------:R-:W-:-:S04]  /*30f0*/  IADD3 R23, PT, PT, R0, -0x3f3504f3, RZ ;  /* 0xc0cafb0d00177810 */ /* 0x000fc80007ffe0ff */
        /* <DEDUP_REMOVED lines=26> */
.L_x_47:
[----:B------:R-:W-:Y:S05]  /*32a0*/  BSYNC.RECONVERGENT B1 ;  /* 0x0000000000017941 */ /* 0x000fea0003800200 */
.L_x_46:
        /* <DEDUP_REMOVED lines=8> */
[----:B------:R-:W-:Y:S01]  /*3330*/  IMAD.MOV.U32 R18, RZ, RZ, R2 ;  /* 0x000000ffff127224 */ /* 0x000fe200078e0002 */
[----:B------:R-:W-:-:S07]  /*3340*/  MOV R19, R0 ;  /* 0x0000000000137202 */ /* 0x000fce0000000f00 */
.L_x_49:
[----:B------:R-:W-:Y:S05]  /*3350*/  BSYNC.RECONVERGENT B2 ;  /* 0x0000000000027941 */ /* 0x000fea0003800200 */
.L_x_48:
[----:B------:R-:W2:Y:S01]  /*3360*/  LDG.E R0, desc[UR8][R34.64+0xc] ;  /* 0x00000c0822007981 */ /* 0x000ea2000c1e1900 */
        /* <DEDUP_REMOVED lines=48> */
.L_x_51:
[----:B------:R-:W-:Y:S05]  /*3670*/  BSYNC.RECONVERGENT B1 ;  /* 0x0000000000017941 */ /* 0x000fea0003800200 */
.L_x_50:
        /* <DEDUP_REMOVED lines=9> */
.L_x_53:
[----:B------:R-:W-:Y:S05]  /*3710*/  BSYNC.RECONVERGENT B2 ;  /* 0x0000000000027941 */ /* 0x000fea0003800200 */
.L_x_52:
[----:B------:R-:W-:Y:S01]  /*3720*/  DSETP.NEU.AND P0, PT, R2, RZ, PT ;  /* 0x000000ff0200722a */ /* 0x000fe20003f0d000 */
[----:B------:R-:W-:-:S13]  /*3730*/  BSSY.RECONVERGENT B1, `(.L_x_54) ;  /* 0x0000021000017945 */ /* 0x000fda0003800200 */
[----:B------:R-:W-:Y:S05]  /*3740*/  @!P0 BRA `(.L_x_55) ;  /* 0x00000000007c8947 */ /* 0x000fea0003800000 */
        /* <DEDUP_REMOVED lines=31> */
.L_x_55:
[----:B------:R-:W-:Y:S05]  /*3940*/  BSYNC.RECONVERGENT B1 ;  /* 0x0000000000017941 */ /* 0x000fea0003800200 */
.L_x_54:
[----:B------:R-:W-:-:S04]  /*3950*/  IADD3 R34, P0, PT, R34, 0x30, RZ ;  /* 0x0000003022227810 */ /* 0x000fc80007f1e0ff */
[----:B------:R-:W-:Y:S01]  /*3960*/  IADD3.X R35, PT, PT, RZ, R35, RZ, P0, !PT ;  /* 0x00000023ff237210 */ /* 0x000fe200007fe4ff */
[----:B------:R-:W-:Y:S08]  /*3970*/  @P1 BRA `(.L_x_56) ;  /* 0xfffffff000281947 */ /* 0x000ff0000383ffff */
[----:B------:R-:W-:-:S06]  /*3980*/  ULOP3.LUT UR4, UR5, 0xfffffffc, URZ, 0xc0, !UPT ;  /* 0xfffffffc05047892 */ /* 0x000fcc000f8ec0ff */
[----:B------:R-:W-:-:S07]  /*3990*/  MOV R32, UR4 ;  /* 0x0000000400207c02 */ /* 0x000fce0008000f00 */
.L_x_39:
[----:B------:R-:W-:-:S09]  /*39a0*/  ULOP3.LUT UP0, UR4, UR5, 0x3, URZ, 0xc0, !UPT ;  /* 0x0000000305047892 */ /* 0x000fd2000f80c0ff */
[----:B------:R-:W-:Y:S05]  /*39b0*/  BRA.U !UP0, `(.L_x_38) ;  /* 0x0000000908f07547 */ /* 0x000fea000b800000 */
[----:B------:R-:W-:-:S09]  /*39c0*/  UISETP.NE.AND UP0, UPT, UR4, 0x1, UPT ;  /* 0x000000010400788c */ /* 0x000fd2000bf05270 */
[----:B------:R-:W-:Y:S05]  /*39d0*/  BRA.U !UP0, `(.L_x_57) ;  /* 0x0000000508ec7547 */ /* 0x000fea000b800000 */
[----:B------:R-:W-:-:S05]  /*39e0*/  IMAD.WIDE.U32 R34, R32, 0xc, R16 ;  /* 0x0000000c20227825 */ /* 0x000fca00078e0010 */
[----:B------:R-:W4:Y:S01]  /*39f0*/  LDG.E R0, desc[UR8][R34.64+0x4] ;  /* 0x0000040822007981 */ /* 0x000f22000c1e1900 */
[----:B--2---:R-:W0:Y:S01]  /*3a00*/  MUFU.RCP64H R3, R13 ;  /* 0x0000000d00037308 */ /* 0x004e220000001800 */
        /* <DEDUP_REMOVED lines=22> */
.L_x_59:
[----:B------:R-:W-:Y:S05]  /*3b70*/  BSYNC.RECONVERGENT B2 ;  /* 0x0000000000027941 */ /* 0x000fea0003800200 */
.L_x_58:
        /* <DEDUP_REMOVED lines=49> */
.L_x_61:
[----:B------:R-:W-:Y:S05]  /*3e90*/  BSYNC.RECONVERGENT B1 ;  /* 0x0000000000017941 */ /* 0x000fea0003800200 */
.L_x_60:
        /* <DEDUP_REMOVED lines=10> */
.L_x_63:
[----:B------:R-:W-:Y:S05]  /*3f40*/  BSYNC.RECONVERGENT B2 ;  /* 0x0000000000027941 */ /* 0x000fea0003800200 */
.L_x_62:
        /* <DEDUP_REMOVED lines=31> */
[----:B------:R-:W-:-:S06]  /*4140*/  FSEL R2, R2, -INF , P0 ;  /* 0xff80000002027808 */ /* 0x000fcc0000000000 */
[----:B------:R-:W0:Y:S02]  /*4150*/  F2F.F64.F32 R2, R2 ;  /* 0x0000000200027310 */ /* 0x000e240000201800 */
[----:B0-----:R-:W-:-:S11]  /*4160*/  DFMA R28, R2, -R18, R28 ;  /* 0x80000012021c722b */ /* 0x001fd6000000001c */
.L_x_65:
[----:B------:R-:W-:Y:S05]  /*4170*/  BSYNC.RECONVERGENT B1 ;  /* 0x0000000000017941 */ /* 0x000fea0003800200 */
.L_x_64:
[----:B------:R-:W-:-:S07]  /*4180*/  VIADD R32, R32, 0x2 ;  /* 0x0000000220207836 */ /* 0x000fce0000000000 */
.L_x_57:
[----:B------:R-:W0:Y:S02]  /*4190*/  LDCU UR4, c[0x0][0x390] ;  /* 0x00007200ff0477ac */ /* 0x000e240008000800 */
[----:B0-----:R-:W-:-:S04]  /*41a0*/  ULOP3.LUT UR4, UR4, 0x1, URZ, 0xc0, !UPT ;  /* 0x0000000104047892 */ /* 0x001fc8000f8ec0ff */
[----:B------:R-:W-:-:S09]  /*41b0*/  UISETP.NE.U32.AND UP0, UPT, UR4, 0x1, UPT ;  /* 0x000000010400788c */ /* 0x000fd2000bf05070 */
[----:B------:R-:W-:Y:S05]  /*41c0*/  BRA.U !UP0, `(.L_x_38) ;  /* 0x0000000108ec7547 */ /* 0x000fea000b800000 */
[----:B------:R-:W-:-:S05]  /*41d0*/  IMAD.WIDE.U32 R32, R32, 0xc, R16 ;  /* 0x0000000c20207825 */ /* 0x000fca00078e0010 */
[----:B------:R-:W4:Y:S01]  /*41e0*/  LDG.E R20, desc[UR8][R32.64+0x4] ;  /* 0x0000040820147981 */ /* 0x000f22000c1e1900 */
[----:B--2---:R-:W0:Y:S01]  /*41f0*/  MUFU.RCP64H R3, R13 ;  /* 0x0000000d00037308 */ /* 0x004e220000001800 */
[----:B------:R-:W-:Y:S01]  /*4200*/  MOV R2, 0x1 ;  /* 0x0000000100027802 */ /* 0x000fe20000000f00 */
        /* <DEDUP_REMOVED lines=20> */
[----:B------:R-:W-:-:S07]  /*4350*/  IMAD.MOV.U32 R3, RZ, RZ, R0 ;  /* 0x000000ffff037224 */ /* 0x000fce00078e0000 */
.L_x_67:
[----:B------:R-:W-:Y:S05]  /*4360*/  BSYNC.RECONVERGENT B2 ;  /* 0x0000000000027941 */ /* 0x000fea0003800200 */
.L_x_66:
[----:B------:R-:W-:-:S14]  /*4370*/  DSETP.NEU.AND P0, PT, R2, RZ, PT ;  /* 0x000000ff0200722a */ /* 0x000fdc0003f0d000 */
[----:B------:R-:W-:Y:S05]  /*4380*/  @!P0 BRA `(.L_x_38) ;  /* 0x00000000007c8947 */ /* 0x000fea0003800000 */
[----:B------:R-:W0:Y:S01]  /*4390*/  F2F.F32.F64 R0, R2 ;  /* 0x0000000200007310 */ /* 0x000e220000301000 */
[----:B------:R-:W-:Y:S01]  /*43a0*/  IMAD.MOV.U32 R21, RZ, RZ, 0x3dc6b27f ;  /* 0x3dc6b27fff157424 */ /* 0x000fe200078e00ff */
[----:B0-----:R-:W-:-:S13]  /*43b0*/  FSETP.GEU.AND P0, PT, R0, 1.175494350822287508e-38, PT ;  /* 0x008000000000780b */ /* 0x001fda0003f0e000 */
[----:B------:R-:W-:-:S05]  /*43c0*/  @!P0 FMUL R0, R0, 8388608 ;  /* 0x4b00000000008820 */ /* 0x000fca0000400000 */
[----:B------:R-:W-:-:S04]  /*43d0*/  IADD3 R7, PT, PT, R0, -0x3f3504f3, RZ ;  /* 0xc0cafb0d00077810 */ /* 0x000fc80007ffe0ff */
        /* <DEDUP_REMOVED lines=26> */
.L_x_38:
[----:B------:R-:W-:Y:S05]  /*4580*/  BSYNC.RECONVERGENT B0 ;  /* 0x0000000000007941 */ /* 0x000fea0003800200 */
.L_x_37:
[----:B------:R-:W1:Y:S01]  /*4590*/  LDCU UR6, c[0x0][0x390] ;  /* 0x00007200ff0677ac */ /* 0x000e620008000800 */
[----:B------:R-:W-:Y:S01]  /*45a0*/  BSSY.RECONVERGENT B0, `(.L_x_68) ;  /* 0x00001c6000007945 */ /* 0x000fe20003800200 */
[----:B0-----:R-:W-:Y:S02]  /*45b0*/  CS2R R32, SRZ ;  /* 0x0000000000207805 */ /* 0x001fe4000001ff00 */
[----:B-1----:R-:W-:-:S04]  /*45c0*/  ISETP.LE.AND P0, PT, RZ, UR6, PT ;  /* 0x00000006ff007c0c */ /* 0x002fc8000bf03270 */
[----:B------:R-:W-:-:S13]  /*45d0*/  ISETP.LT.OR P0, PT, R6, 0x1, !P0 ;  /* 0x000000010600780c */ /* 0x000fda0004701670 */
[----:B------:R-:W-:Y:S05]  /*45e0*/  @P0 BRA `(.L_x_69) ;  /* 0x0000001c00040947 */ /* 0x000fea0003800000 */
[----:B------:R-:W-:Y:S01]  /*45f0*/  UISETP.GE.U32.AND UP0, UPT, UR6, 0x3, UPT ;  /* 0x000000030600788c */ /* 0x000fe2000bf06070 */
[----:B------:R-:W-:Y:S02]  /*4600*/  MOV R6, RZ ;  /* 0x000000ff00067202 */ /* 0x000fe40000000f00 */
[----:B------:R-:W-:-:S06]  /*4610*/  CS2R R32, SRZ ;  /* 0x0000000000207805 */ /* 0x000fcc000001ff00 */
[----:B------:R-:W-:Y:S05]  /*4620*/  BRA.U !UP0, `(.L_x_70) ;  /* 0x0000000d08fc7547 */ /* 0x000fea000b800000 */
[----:B------:R-:W0:Y:S01]  /*4630*/  LDC.64 R2, c[0x0][0x388] ;  /* 0x0000e200ff027b82 */ /* 0x000e220000000a00 */
[----:B------:R-:W-:Y:S01]  /*4640*/  ULOP3.LUT UR4, UR5, 0xfffffffc, URZ, 0xc0, !UPT ;  /* 0xfffffffc05047892 */ /* 0x000fe2000f8ec0ff */
[----:B------:R-:W-:-:S03]  /*4650*/  CS2R R32, SRZ ;  /* 0x0000000000207805 */ /* 0x000fc6000001ff00 */
[----:B------:R-:W-:Y:S02]  /*4660*/  UIADD3 UR7, UPT, UPT, -UR4, URZ, URZ ;  /* 0x000000ff04077290 */ /* 0x000fe4000fffe1ff */
[----:B------:R-:W-:Y:S01]  /*4670*/  MOV R6, UR4 ;  /* 0x0000000400067c02 */ /* 0x000fe20008000f00 */
[----:B0-----:R-:W-:-:S03]  /*4680*/  IMAD.WIDE.U32 R2, R5, 0xc, R2 ;  /* 0x0000000c05027825 */ /* 0x001fc600078e0002 */
[----:B------:R-:W-:Y:S02]  /*4690*/  MOV R5, UR7 ;  /* 0x0000000700057c02 */ /* 0x000fe40008000f00 */
[----:B------:R-:W-:-:S05]  /*46a0*/  IADD3 R34, P0, PT, R2, 0x20, RZ ;  /* 0x0000002002227810 */ /* 0x000fca0007f1e0ff */
[----:B------:R-:W-:-:S08]  /*46b0*/  IMAD.X R35, RZ, RZ, R3, P0 ;  /* 0x000000ffff237224 */ /* 0x000fd000000e0603 */
.L_x_87:
[----:B------:R-:W4:Y:S01]  /*46c0*/  LDG.E R0, desc[UR8][R34.64+-0x18] ;  /* 0xffffe80822007981 */ /* 0x000f22000c1e1900 */
[----:B---3--:R-:W0:Y:S01]  /*46d0*/  MUFU.RCP64H R3, R11 ;  /* 0x0000000b00037308 */ /* 0x008e220000001800 */
[----:B------:R-:W-:Y:S01]  /*46e0*/  IMAD.MOV.U32 R2, RZ, RZ, 0x1 ;  /* 0x00000001ff027424 */ /* 0x000fe200078e00ff */
[----:B------:R-:W-:Y:S01]  /*46f0*/  IADD3 R5, PT, PT, R5, 0x4, RZ ;  /* 0x0000000405057810 */ /* 0x000fe20007ffe0ff */
[----:B------:R-:W-:Y:S03]  /*4700*/  BSSY.RECONVERGENT B2, `(.L_x_71) ;  /* 0x0000016000027945 */ /* 0x000fe60003800200 */
        /* <DEDUP_REMOVED lines=18> */
[----:B--2---:R-:W-:Y:S05]  /*4830*/  CALL.REL.NOINC `($__internal_0_$__cuda_sm20_div_rn_f64_full) ;  /* 0x0000001c004c7944 */ /* 0x004fea0003c00000 */
[----:B------:R-:W-:Y:S01]  /*4840*/  MOV R18, R2 ;  /* 0x0000000200127202 */ /* 0x000fe20000000f00 */
[----:B------:R-:W-:-:S07]  /*4850*/  IMAD.MOV.U32 R19, RZ, RZ, R0 ;  /* 0x000000ffff137224 */ /* 0x000fce00078e0000 */
.L_x_72:
[----:B------:R-:W-:Y:S05]  /*4860*/  BSYNC.RECONVERGENT B2 ;  /* 0x0000000000027941 */ /* 0x000fea0003800200 */
.L_x_71:
[----:B------:R-:W3:Y:S01]  /*4870*/  LDG.E R0, desc[UR8][R34.64+-0xc] ;  /* 0xfffff40822007981 */ /* 0x000ee2000c1e1900 */
        /* <DEDUP_REMOVED lines=9> */
[----:B---3--:R-:W0:Y:S07]  /*4910*/  I2F.F64 R20, R0 ;  /* 0x0000000000147312 */ /* 0x008e2e0000201c00 */
        /* <DEDUP_REMOVED lines=38> */
.L_x_74:
[----:B------:R-:W-:Y:S05]  /*4b80*/  BSYNC.RECONVERGENT B1 ;  /* 0x0000000000017941 */ /* 0x000fea0003800200 */
.L_x_73:
[----:B------:R-:W-:Y:S04]  /*4b90*/  BSSY.RECONVERGENT B2, `(.L_x_75) ;  /* 0x0000009000027945 */ /* 0x000fe80003800200 */
[----:B------:R-:W-:Y:S05]  /*4ba0*/  @P2 BRA P3, `(.L_x_76) ;  /* 0x00000000001c2947 */ /* 0x000fea0001800000 */
[----:B------:R-:W-:Y:S01]  /*4bb0*/  IMAD.MOV.U32 R2, RZ, RZ, R20 ;  /* 0x000000ffff027224 */ /* 0x000fe200078e0014 */
[----:B------:R-:W-:Y:S01]  /*4bc0*/  MOV R0, R21 ;  /* 0x0000001500007202 */ /* 0x000fe20000000f00 */
[----:B------:R-:W-:Y:S01]  /*4bd0*/  IMAD.MOV.U32 R23, RZ, RZ, R11 ;  /* 0x000000ffff177224 */ /* 0x000fe200078e000b */
[----:B------:R-:W-:Y:S02]  /*4be0*/  MOV R22, R10 ;  /* 0x0000000a00167202 */ /* 0x000fe40000000f00 */
[----:B------:R-:W-:-:S07]  /*4bf0*/  MOV R3, 0x4c10 ;  /* 0x00004c1000037802 */ /* 0x000fce0000000f00 */
[----:B--2---:R-:W-:Y:S05]  /*4c00*/  CALL.REL.NOINC `($__internal_0_$__cuda_sm20_div_rn_f64_full) ;  /* 0x0000001800587944 */ /* 0x004fea0003c00000 */
[----:B------:R-:W-:-:S07]  /*4c10*/  MOV R3, R0 ;  /* 0x0000000000037202 */ /* 0x000fce0000000f00 */
.L_x_76:
[----:B------:R-:W-:Y:S05]  /*4c20*/  BSYNC.RECONVERGENT B2 ;  /* 0x0000000000027941 */ /* 0x000fea0003800200 */
.L_x_75:
        /* <DEDUP_REMOVED lines=49> */
.L_x_78:
[----:B------:R-:W-:Y:S05]  /*4f40*/  BSYNC.RECONVERGENT B1 ;  /* 0x0000000000017941 */ /* 0x000fea0003800200 */
.L_x_77:
[----:B------:R-:W-:Y:S04]  /*4f50*/  BSSY.RECONVERGENT B2, `(.L_x_79) ;  /* 0x000000a000027945 */ /* 0x000fe80003800200 */
[----:B------:R-:W-:Y:S05]  /*4f60*/  @P2 BRA P3, `(.L_x_80) ;  /* 0x0000000000202947 */ /* 0x000fea0001800000 */
[----:B------:R-:W-:Y:S01]  /*4f70*/  MOV R2, R20 ;  /* 0x0000001400027202 */ /* 0x000fe20000000f00 */
[----:B------:R-:W-:Y:S01]  /*4f80*/  IMAD.MOV.U32 R22, RZ, RZ, R10 ;  /* 0x000000ffff167224 */ /* 0x000fe200078e000a */
[----:B------:R-:W-:Y:S02]  /*4f90*/  MOV R0, R21 ;  /* 0x0000001500007202 */ /* 0x000fe40000000f00 */
[----:B------:R-:W-:Y:S02]  /*4fa0*/  MOV R23, R11 ;  /* 0x0000000b00177202 */ /* 0x000fe40000000f00 */
[----:B------:R-:W-:-:S07]  /*4fb0*/  MOV R3, 0x4fd0 ;  /* 0x00004fd000037802 */ /* 0x000fce0000000f00 */
[----:B--2---:R-:W-:Y:S05]  /*4fc0*/  CALL.REL.NOINC `($__internal_0_$__cuda_sm20_div_rn_f64_full) ;  /* 0x0000001400687944 */ /* 0x004fea0003c00000 */
[----:B------:R-:W-:Y:S01]  /*4fd0*/  MOV R18, R2 ;  /* 0x0000000200127202 */ /* 0x000fe20000000f00 */
[----:B------:R-:W-:-:S07]  /*4fe0*/  IMAD.MOV.U32 R19, RZ, RZ, R0 ;  /* 0x000000ffff137224 */ /* 0x000fce00078e0000 */
.L_x_80:
[----:B------:R-:W-:Y:S05]  /*4ff0*/  BSYNC.RECONVERGENT B2 ;  /* 0x0000000000027941 */ /* 0x000fea0003800200 */
.L_x_79:
        /* <DEDUP_REMOVED lines=49> */
.L_x_82:
[----:B------:R-:W-:Y:S05]  /*5310*/  BSYNC.RECONVERGENT B1 ;  /* 0x0000000000017941 */ /* 0x000fea0003800200 */
.L_x_81:
        /* <DEDUP_REMOVED lines=9> */
.L_x_84:
[----:B------:R-:W-:Y:S05]  /*53b0*/  BSYNC.RECONVERGENT B2 ;  /* 0x0000000000027941 */ /* 0x000fea0003800200 */
.L_x_83:
        /* <DEDUP_REMOVED lines=34> */
.L_x_86:
[----:B------:R-:W-:Y:S05]  /*55e0*/  BSYNC.RECONVERGENT B1 ;  /* 0x0000000000017941 */ /* 0x000fea0003800200 */
.L_x_85:
[----:B------:R-:W-:-:S05]  /*55f0*/  IADD3 R34, P0, PT, R34, 0x30, RZ ;  /* 0x0000003022227810 */ /* 0x000fca0007f1e0ff */
[----:B------:R-:W-:Y:S01]  /*5600*/  IMAD.X R35, RZ, RZ, R35, P0 ;  /* 0x000000ffff237224 */ /* 0x000fe200000e0623 */
[----:B------:R-:W-:Y:S07]  /*5610*/  @P1 BRA `(.L_x_87) ;  /* 0xfffffff000281947 */ /* 0x000fee000383ffff */
.L_x_70:
[----:B------:R-:W-:-:S09]  /*5620*/  ULOP3.LUT UP0, UR4, UR5, 0x3, URZ, 0xc0, !UPT ;  /* 0x0000000305047892 */ /* 0x000fd2000f80c0ff */
[----:B------:R-:W-:Y:S05]  /*5630*/  BRA.U !UP0, `(.L_x_69) ;  /* 0x0000000908f07547 */ /* 0x000fea000b800000 */
[----:B------:R-:W-:-:S09]  /*5640*/  UISETP.NE.AND UP0, UPT, UR4, 0x1, UPT ;  /* 0x000000010400788c */ /* 0x000fd2000bf05270 */
[----:B------:R-:W-:Y:S05]  /*5650*/  BRA.U !UP0, `(.L_x_88) ;  /* 0x0000000508ec7547 */ /* 0x000fea000b800000 */
[----:B------:R-:W-:-:S05]  /*5660*/  IMAD.WIDE.U32 R34, R6, 0xc, R16 ;  /* 0x0000000c06227825 */ /* 0x000fca00078e0010 */
[----:B------:R-:W4:Y:S01]  /*5670*/  LDG.E R0, desc[UR8][R34.64+0x8] ;  /* 0x0000080822007981 */ /* 0x000f22000c1e1900 */
[----:B---3--:R-:W0:Y:S01]  /*5680*/  MUFU.RCP64H R3, R11 ;  /* 0x0000000b00037308 */ /* 0x008e220000001800 */
        /* <DEDUP_REMOVED lines=20> */
[----:B--2---:R-:W-:Y:S05]  /*57d0*/  CALL.REL.NOINC `($__internal_0_$__cuda_sm20_div_rn_f64_full) ;  /* 0x0000000c00647944 */ /* 0x004fea0003c00000 */
[----:B------:R-:W-:-:S07]  /*57e0*/  IMAD.MOV.U32 R3, RZ, RZ, R0 ;  /* 0x000000ffff037224 */ /* 0x000fce00078e0000 */
.L_x_90:
[----:B------:R-:W-:Y:S05]  /*57f0*/  BSYNC.RECONVERGENT B2 ;  /* 0x0000000000027941 */ /* 0x000fea0003800200 */
.L_x_89:
[----:B------:R-:W3:Y:S01]  /*5800*/  LDG.E R34, desc[UR8][R34.64+0x14] ;  /* 0x0000140822227981 */ /* 0x000ee2000c1e1900 */
[----:B------:R-:W0:Y:S01]  /*5810*/  MUFU.RCP64H R19, R11 ;  /* 0x0000000b00137308 */ /* 0x000e220000001800 */
[----:B------:R-:W-:Y:S01]  /*5820*/  MOV R18, 0x1 ;  /* 0x0000000100127802 */ /* 0x000fe20000000f00 */
        /* <DEDUP_REMOVED lines=37> */
[----:B------:R-:W-:Y:S02]  /*5a80*/  FFMA R7, R7, 1.1920928955078125e-07, R22 ;  /* 0x3400000007077823 */ /* 0x000fe40000000016 */
[----:B------:R-:W-:Y:S01]  /*5a90*/  FFMA R24, R5, 1.4426950216293334961, R24 ;  /* 0x3fb8aa3b05187823 */ /* 0x000fe20000000018 */
[----:B------:R-:W-:-:S03]  /*5aa0*/  MOV R5, 0x7f800000 ;  /* 0x7f80000000057802 */ /* 0x000fc60000000f00 */
[----:B------:R-:W-:-:S04]  /*5ab0*/  FADD R7, R7, R24 ;  /* 0x0000001807077221 */ /* 0x000fc80000000000 */
[C---:B------:R-:W-:Y:S01]  /*5ac0*/  @P0 FFMA R7, R0.reuse, R5, +INF ;  /* 0x7f80000000070423 */ /* 0x040fe20000000005 */
[----:B------:R-:W-:-:S04]  /*5ad0*/  FSETP.NEU.AND P0, PT, R0, RZ, PT ;  /* 0x000000ff0000720b */ /* 0x000fc80003f0d000 */
[----:B------:R-:W-:-:S04]  /*5ae0*/  FSEL R7, R7, -INF , P0 ;  /* 0xff80000007077808 */ /* 0x000fc80000000000 */
[----:B------:R-:W0:Y:S02]  /*5af0*/  F2F.F64.F32 R22, R7 ;  /* 0x0000000700167310 */ /* 0x000e240000201800 */
[----:B0-----:R-:W-:-:S11]  /*5b00*/  DFMA R32, R22, -R2, R32 ;  /* 0x800000021620722b */ /* 0x001fd60000000020 */
.L_x_92:
[----:B------:R-:W-:Y:S05]  /*5b10*/  BSYNC.RECONVERGENT B1 ;  /* 0x0000000000017941 */ /* 0x000fea0003800200 */
.L_x_91:
        /* <DEDUP_REMOVED lines=8> */
[----:B------:R-:W-:Y:S02]  /*5ba0*/  MOV R18, R2 ;  /* 0x0000000200127202 */ /* 0x000fe40000000f00 */
[----:B------:R-:W-:-:S07]  /*5bb0*/  MOV R19, R0 ;  /* 0x0000000000137202 */ /* 0x000fce0000000f00 */
.L_x_94:
[----:B------:R-:W-:Y:S05]  /*5bc0*/  BSYNC.RECONVERGENT B2 ;  /* 0x0000000000027941 */ /* 0x000fea0003800200 */
.L_x_93:
        /* <DEDUP_REMOVED lines=34> */
.L_x_96:
[----:B------:R-:W-:Y:S05]  /*5df0*/  BSYNC.RECONVERGENT B1 ;  /* 0x0000000000017941 */ /* 0x000fea0003800200 */
.L_x_95:
[----:B------:R-:W-:-:S07]  /*5e00*/  IADD3 R6, PT, PT, R6, 0x2, RZ ;  /* 0x0000000206067810 */ /* 0x000fce0007ffe0ff */
.L_x_88:
[----:B------:R-:W0:Y:S02]  /*5e10*/  LDCU UR4, c[0x0][0x390] ;  /* 0x00007200ff0477ac */ /* 0x000e240008000800 */
[----:B0-----:R-:W-:-:S04]  /*5e20*/  ULOP3.LUT UR4, UR4, 0x1, URZ, 0xc0, !UPT ;  /* 0x0000000104047892 */ /* 0x001fc8000f8ec0ff */
[----:B------:R-:W-:-:S09]  /*5e30*/  UISETP.NE.U32.AND UP0, UPT, UR4, 0x1, UPT ;  /* 0x000000010400788c */ /* 0x000fd2000bf05070 */
[----:B------:R-:W-:Y:S05]  /*5e40*/  BRA.U !UP0, `(.L_x_69) ;  /* 0x0000000108ec7547 */ /* 0x000fea000b800000 */
[----:B------:R-:W-:-:S06]  /*5e50*/  IMAD.WIDE.U32 R6, R6, 0xc, R16 ;  /* 0x0000000c06067825 */ /* 0x000fcc00078e0010 */
        /* <DEDUP_REMOVED lines=24> */
.L_x_98:
[----:B------:R-:W-:Y:S05]  /*5fe0*/  BSYNC.RECONVERGENT B2 ;  /* 0x0000000000027941 */ /* 0x000fea0003800200 */
.L_x_97:
[----:B------:R-:W-:-:S14]  /*5ff0*/  DSETP.NEU.AND P0, PT, R2, RZ, PT ;  /* 0x000000ff0200722a */ /* 0x000fdc0003f0d000 */
[----:B------:R-:W-:Y:S05]  /*6000*/  @!P0 BRA `(.L_x_69) ;  /* 0x00000000007c8947 */ /* 0x000fea0003800000 */
[----:B------:R-:W0:Y:S01]  /*6010*/  F2F.F32.F64 R0, R2 ;  /* 0x0000000200007310 */ /* 0x000e220000301000 */
[----:B------:R-:W-:Y:S02]  /*6020*/  MOV R17, 0x3dc6b27f ;  /* 0x3dc6b27f00117802 */ /* 0x000fe40000000f00 */
[----:B0-----:R-:W-:-:S13]  /*6030*/  FSETP.GEU.AND P0, PT, R0, 1.175494350822287508e-38, PT ;  /* 0x008000000000780b */ /* 0x001fda0003f0e000 */
[----:B------:R-:W-:-:S05]  /*6040*/  @!P0 FMUL R0, R0, 8388608 ;  /* 0x4b00000000008820 */ /* 0x000fca0000400000 */
[----:B------:R-:W-:-:S04]  /*6050*/  IADD3 R5, PT, PT, R0, -0x3f3504f3, RZ ;  /* 0xc0cafb0d00057810 */ /* 0x000fc80007ffe0ff */
[----:B------:R-:W-:-:S04]  /*6060*/  LOP3.LUT R7, R5, 0xff800000, RZ, 0xc0, !PT ;  /* 0xff80000005077812 */ /* 0x000fc800078ec0ff */
[----:B------:R-:W-:Y:S01]  /*6070*/  I2FP.F32.S32 R6, R7 ;  /* 0x0000000700067245 */ /* 0x000fe20000201400 */
[----:B------:R-:W-:Y:S01]  /*6080*/  IMAD.IADD R5, R0, 0x1, -R7 ;  /* 0x0000000100057824 */ /* 0x000fe200078e0a07 */
[----:B------:R-:W-:-:S03]  /*6090*/  MOV R7, 0x7f800000 ;  /* 0x7f80000000077802 */ /* 0x000fc60000000f00 */
        /* <DEDUP_REMOVED lines=22> */
.L_x_69:
[----:B------:R-:W-:Y:S05]  /*6200*/  BSYNC.RECONVERGENT B0 ;  /* 0x0000000000007941 */ /* 0x000fea0003800200 */
.L_x_68:
[----:B------:R-:W0:Y:S01]  /*6210*/  MUFU.RCP64H R3, R15 ;  /* 0x0000000f00037308 */ /* 0x000e220000001800 */
[----:B------:R-:W-:Y:S01]  /*6220*/  IMAD.MOV.U32 R2, RZ, RZ, 0x1 ;  /* 0x00000001ff027424 */ /* 0x000fe200078e00ff */
[----:B--2---:R-:W-:Y:S01]  /*6230*/  FSETP.GEU.AND P1, PT, |R13|, 6.5827683646048100446e-37, PT ;  /* 0x036000000d00780b */ /* 0x004fe20003f2e200 */
[----:B------:R-:W-:Y:S04]  /*6240*/  BSSY.RECONVERGENT B0, `(.L_x_99) ;  /* 0x0000014000007945 */ /* 0x000fe80003800200 */
[----:B0-----:R-:W-:-:S08]  /*6250*/  DFMA R6, -R14, R2, 1 ;  /* 0x3ff000000e06742b */ /* 0x001fd00000000102 */
[----:B------:R-:W-:-:S08]  /*6260*/  DFMA R6, R6, R6, R6 ;  /* 0x000000060606722b */ /* 0x000fd00000000006 */
[----:B------:R-:W-:-:S08]  /*6270*/  DFMA R6, R2, R6, R2 ;  /* 0x000000060206722b */ /* 0x000fd00000000002 */
[----:B------:R-:W-:-:S08]  /*6280*/  DFMA R2, -R14, R6, 1 ;  /* 0x3ff000000e02742b */ /* 0x000fd00000000106 */
[----:B------:R-:W-:-:S08]  /*6290*/  DFMA R6, R6, R2, R6 ;  /* 0x000000020606722b */ /* 0x000fd00000000006 */
[----:B------:R-:W-:-:S08]  /*62a0*/  DMUL R16, R12, R6 ;  /* 0x000000060c107228 */ /* 0x000fd00000000000 */
        /* <DEDUP_REMOVED lines=11> */
[----:B------:R-:W-:Y:S01]  /*6360*/  MOV R16, R2 ;  /* 0x0000000200107202 */ /* 0x000fe20000000f00 */
[----:B------:R-:W-:-:S07]  /*6370*/  IMAD.MOV.U32 R17, RZ, RZ, R0 ;  /* 0x000000ffff117224 */ /* 0x000fce00078e0000 */
.L_x_100:
[----:B------:R-:W-:Y:S05]  /*6380*/  BSYNC.RECONVERGENT B0 ;  /* 0x0000000000007941 */ /* 0x000fea0003800200 */
.L_x_99:
[----:B------:R-:W0:Y:S01]  /*6390*/  MUFU.RCP64H R3, R15 ;  /* 0x0000000f00037308 */ /* 0x000e220000001800 */
[----:B------:R-:W-:Y:S01]  /*63a0*/  HFMA2 R2, -RZ, RZ, 0, 5.9604644775390625e-08 ;  /* 0x00000001ff027431 */ /* 0x000fe200000001ff */
[----:B---3--:R-:W-:Y:S01]  /*63b0*/  FSETP.GEU.AND P1, PT, |R11|, 6.5827683646048100446e-37, PT ;  /* 0x036000000b00780b */ /* 0x008fe20003f2e200 */
        /* <DEDUP_REMOVED lines=17> */
[----:B------:R-:W-:Y:S05]  /*64d0*/  CALL.REL.NOINC `($__internal_0_$__cuda_sm20_div_rn_f64_full) ;  /* 0x0000000000247944 */ /* 0x000fea0003c00000 */
[----:B------:R-:W-:-:S07]  /*64e0*/  IMAD.MOV.U32 R3, RZ, RZ, R0 ;  /* 0x000000ffff037224 */ /* 0x000fce00078e0000 */
.L_x_102:
[----:B------:R-:W-:Y:S05]  /*64f0*/  BSYNC.RECONVERGENT B0 ;  /* 0x0000000000007941 */ /* 0x000fea0003800200 */
.L_x_101:
[----:B------:R-:W0:Y:S01]  /*6500*/  LDC.64 R6, c[0x0][0x398] ;  /* 0x0000e600ff067b82 */ /* 0x000e220000000a00 */
[----:B------:R-:W-:-:S08]  /*6510*/  DMUL R2, R2, R32 ;  /* 0x0000002002027228 */ /* 0x000fd00000000000 */
[----:B------:R-:W-:-:S08]  /*6520*/  DFMA R2, R16, R28, R2 ;  /* 0x0000001c1002722b */ /* 0x000fd00000000002 */
[----:B------:R-:W-:Y:S01]  /*6530*/  DADD R2, -R2, R8 ;  /* 0x0000000002027229 */ /* 0x000fe20000000108 */
[----:B0-----:R-:W-:-:S06]  /*6540*/  IMAD.WIDE.U32 R4, R4, 0x8, R6 ;  /* 0x0000000804047825 */ /* 0x001fcc00078e0006 */
[----:B------:R-:W-:Y:S01]  /*6550*/  STG.E.64 desc[UR8][R4.64], R2 ;  /* 0x0000000204007986 */ /* 0x000fe2000c101b08 */
[----:B------:R-:W-:Y:S05]  /*6560*/  EXIT ;  /* 0x000000000000794d */ /* 0x000fea0003800000 */
        .weak           $__internal_0_$__cuda_sm20_div_rn_f64_full
        .type           $__internal_0_$__cuda_sm20_div_rn_f64_full,@function
        .size           $__internal_0_$__cuda_sm20_div_rn_f64_full,(.L_x_136 - $__internal_0_$__cuda_sm20_div_rn_f64_full)
$__internal_0_$__cuda_sm20_div_rn_f64_full:
[----:B------:R-:W-:Y:S01]  /*6570*/  MOV R19, R0 ;  /* 0x0000000000137202 */ /* 0x000fe20000000f00 */
[----:B------:R-:W-:Y:S01]  /*6580*/  BSSY.RECONVERGENT B1, `(.L_x_103) ;  /* 0x000005d000017945 */ /* 0x000fe20003800200 */
[----:B------:R-:W-:Y:S02]  /*6590*/  FSETP.GEU.AND P0, PT, |R23|, 1.469367938527859385e-39, PT ;  /* 0x001000001700780b */ /* 0x000fe40003f0e200 */
[----:B------:R-:W-:Y:S02]  /*65a0*/  FSETP.GEU.AND P3, PT, |R19|, 1.469367938527859385e-39, PT ;  /* 0x001000001300780b */ /* 0x000fe40003f6e200 */
[----:B------:R-:W-:Y:S02]  /*65b0*/  LOP3.LUT R20, R23, 0x800fffff, RZ, 0xc0, !PT ;  /* 0x800fffff17147812 */ /* 0x000fe400078ec0ff */
[----:B------:R-:W-:Y:S02]  /*65c0*/  LOP3.LUT R7, R19, 0x7ff00000, RZ, 0xc0, !PT ;  /* 0x7ff0000013077812 */ /* 0x000fe400078ec0ff */
[----:B------:R-:W-:Y:S01]  /*65d0*/  LOP3.LUT R21, R20, 0x3ff00000, RZ, 0xfc, !PT ;  /* 0x3ff0000014157812 */ /* 0x000fe200078efcff */
[----:B------:R-:W-:Y:S01]  /*65e0*/  IMAD.MOV.U32 R20, RZ, RZ, R22 ;  /* 0x000000ffff147224 */ /* 0x000fe200078e0016 */
[----:B------:R-:W-:-:S02]  /*65f0*/  MOV R18, R2 ;  /* 0x0000000200127202 */ /* 0x000fc40000000f00 */
[C---:B------:R-:W-:Y:S01]  /*6600*/  LOP3.LUT R30, R23.reuse, 0x7ff00000, RZ, 0xc0, !PT ;  /* 0x7ff00000171e7812 */ /* 0x040fe200078ec0ff */
[----:B------:R-:W-:Y:S01]  /*6610*/  @!P0 DMUL R20, R22, 8.98846567431157953865e+307 ;  /* 0x7fe0000016148828 */ /* 0x000fe20000000000 */
[----:B------:R-:W-:Y:S01]  /*6620*/  MOV R2, 0x1ca00000 ;  /* 0x1ca0000000027802 */ /* 0x000fe20000000f00 */
[----:B------:R-:W-:Y:S01]  /*6630*/  @!P3 IMAD.MOV.U32 R36, RZ, RZ, RZ ;  /* 0x000000ffff24b224 */ /* 0x000fe200078e00ff */
[----:B------:R-:W-:Y:S02]  /*6640*/  @!P3 LOP3.LUT R0, R23, 0x7ff00000, RZ, 0xc0, !PT ;  /* 0x7ff000001700b812 */ /* 0x000fe400078ec0ff */
[C---:B------:R-:W-:Y:S01]  /*6650*/  ISETP.GE.U32.AND P2, PT, R7.reuse, R30, PT ;  /* 0x0000001e0700720c */ /* 0x040fe20003f46070 */
[----:B------:R-:W0:Y:S01]  /*6660*/  MUFU.RCP64H R27, R21 ;  /* 0x00000015001b7308 */ /* 0x000e220000001800 */
[----:B------:R-:W-:Y:S02]  /*6670*/  @!P3 ISETP.GE.U32.AND P4, PT, R7, R0, PT ;  /* 0x000000000700b20c */ /* 0x000fe40003f86070 */
[----:B------:R-:W-:-:S02]  /*6680*/  SEL R24, R2, 0x63400000, !P2 ;  /* 0x6340000002187807 */ /* 0x000fc40005000000 */
[----:B------:R-:W-:Y:S02]  /*6690*/  @!P3 SEL R0, R2, 0x63400000, !P4 ;  /* 0x634000000200b807 */ /* 0x000fe40006000000 */
[--C-:B------:R-:W-:Y:S02]  /*66a0*/  LOP3.LUT R25, R24, 0x800fffff, R19.reuse, 0xf8, !PT ;  /* 0x800fffff18197812 */ /* 0x100fe400078ef813 */
[----:B------:R-:W-:Y:S02]  /*66b0*/  @!P3 LOP3.LUT R0, R0, 0x80000000, R19, 0xf8, !PT ;  /* 0x800000000000b812 */ /* 0x000fe400078ef813 */
[----:B------:R-:W-:Y:S02]  /*66c0*/  MOV R24, R18 ;  /* 0x0000001200187202 */ /* 0x000fe40000000f00 */
[----:B------:R-:W-:Y:S02]  /*66d0*/  @!P3 LOP3.LUT R37, R0, 0x100000, RZ, 0xfc, !PT ;  /* 0x001000000025b812 */ /* 0x000fe400078efcff */
[----:B------:R-:W-:-:S02]  /*66e0*/  MOV R26, 0x1 ;  /* 0x00000001001a7802 */ /* 0x000fc40000000f00 */
[----:B------:R-:W-:Y:S02]  /*66f0*/  MOV R0, R7 ;  /* 0x0000000700007202 */ /* 0x000fe40000000f00 */
[----:B------:R-:W-:Y:S01]  /*6700*/  @!P3 DFMA R24, R24, 2, -R36 ;  /* 0x400000001818b82b */ /* 0x000fe20000000824 */
[----:B------:R-:W-:Y:S01]  /*6710*/  @!P0 LOP3.LUT R30, R21, 0x7ff00000, RZ, 0xc0, !PT ;  /* 0x7ff00000151e8812 */ /* 0x000fe200078ec0ff */
[----:B0-----:R-:W-:-:S08]  /*6720*/  DFMA R36, R26, -R20, 1 ;  /* 0x3ff000001a24742b */ /* 0x001fd00000000814 */
[----:B------:R-:W-:Y:S01]  /*6730*/  DFMA R36, R36, R36, R36 ;  /* 0x000000242424722b */ /* 0x000fe20000000024 */
[----:B------:R-:W-:-:S05]  /*6740*/  @!P3 LOP3.LUT R0, R25, 0x7ff00000, RZ, 0xc0, !PT ;  /* 0x7ff000001900b812 */ /* 0x000fca00078ec0ff */
[----:B------:R-:W-:Y:S02]  /*6750*/  VIADD R31, R0, 0xffffffff ;  /* 0xffffffff001f7836 */ /* 0x000fe40000000000 */
[----:B------:R-:W-:-:S03]  /*6760*/  DFMA R26, R26, R36, R26 ;  /* 0x000000241a1a722b */ /* 0x000fc6000000001a */
[----:B------:R-:W-:Y:S02]  /*6770*/  ISETP.GT.U32.AND P0, PT, R31, 0x7feffffe, PT ;  /* 0x7feffffe1f00780c */ /* 0x000fe40003f04070 */
[----:B------:R-:W-:-:S03]  /*6780*/  IADD3 R31, PT, PT, R30, -0x1, RZ ;  /* 0xffffffff1e1f7810 */ /* 0x000fc60007ffe0ff */
[----:B------:R-:W-:Y:S01]  /*6790*/  DFMA R38, R26, -R20, 1 ;  /* 0x3ff000001a26742b */ /* 0x000fe20000000814 */
[----:B------:R-:W-:-:S07]  /*67a0*/  ISETP.GT.U32.OR P0, PT, R31, 0x7feffffe, P0 ;  /* 0x7feffffe1f00780c */ /* 0x000fce0000704470 */
[----:B------:R-:W-:-:S08]  /*67b0*/  DFMA R38, R26, R38, R26 ;  /* 0x000000261a26722b */ /* 0x000fd0000000001a */
[----:B------:R-:W-:-:S08]  /*67c0*/  DMUL R36, R38, R24 ;  /* 0x0000001826247228 */ /* 0x000fd00000000000 */
[----:B------:R-:W-:-:S08]  /*67d0*/  DFMA R26, R36, -R20, R24 ;  /* 0x80000014241a722b */ /* 0x000fd00000000018 */
[----:B------:R-:W-:Y:S01]  /*67e0*/  DFMA R26, R38, R26, R36 ;  /* 0x0000001a261a722b */ /* 0x000fe20000000024 */
[----:B------:R-:W-:Y:S10]  /*67f0*/  @P0 BRA `(.L_x_104) ;  /* 0x0000000000740947 */ /* 0x000ff40003800000 */
[----:B------:R-:W-:-:S04]  /*6800*/  LOP3.LUT R0, R23, 0x7ff00000, RZ, 0xc0, !PT ;  /* 0x7ff0000017007812 */ /* 0x000fc800078ec0ff */
[CC--:B------:R-:W-:Y:S02]  /*6810*/  VIADDMNMX R18, R7.reuse, -R0.reuse, 0xb9600000, !PT ;  /* 0xb960000007127446 */ /* 0x0c0fe40007800900 */
[----:B------:R-:W-:Y:S02]  /*6820*/  ISETP.GE.U32.AND P0, PT, R7, R0, PT ;  /* 0x000000000700720c */ /* 0x000fe40003f06070 */
[----:B------:R-:W-:Y:S02]  /*6830*/  VIMNMX R18, PT, PT, R18, 0x46a00000, PT ;  /* 0x46a0000012127848 */ /* 0x000fe40003fe0100 */
[----:B------:R-:W-:-:S04]  /*6840*/  SEL R2, R2, 0x63400000, !P0 ;  /* 0x6340000002027807 */ /* 0x000fc80004000000 */
[----:B------:R-:W-:Y:S02]  /*6850*/  IADD3 R2, PT, PT, -R2, R18, RZ ;  /* 0x0000001202027210 */ /* 0x000fe40007ffe1ff */
[----:B------:R-:W-:-:S03]  /*6860*/  MOV R18, RZ ;  /* 0x000000ff00127202 */ /* 0x000fc60000000f00 */
[----:B------:R-:W-:-:S06]  /*6870*/  VIADD R19, R2, 0x7fe00000 ;  /* 0x7fe0000002137836 */ /* 0x000fcc0000000000 */
[----:B------:R-:W-:-:S10]  /*6880*/  DMUL R36, R26, R18 ;  /* 0x000000121a247228 */ /* 0x000fd40000000000 */
[----:B------:R-:W-:-:S13]  /*6890*/  FSETP.GTU.AND P0, PT, |R37|, 1.469367938527859385e-39, PT ;  /* 0x001000002500780b */ /* 0x000fda0003f0c200 */
[----:B------:R-:W-:Y:S05]  /*68a0*/  @P0 BRA `(.L_x_105) ;  /* 0x0000000000a80947 */ /* 0x000fea0003800000 */
[----:B------:R-:W-:-:S06]  /*68b0*/  DFMA R20, R26, -R20, R24 ;  /* 0x800000141a14722b */ /* 0x000fcc0000000018 */
[----:B------:R-:W-:-:S04]  /*68c0*/  MOV R20, RZ ;  /* 0x000000ff00147202 */ /* 0x000fc80000000f00 */
[C---:B------:R-:W-:Y:S02]  /*68d0*/  FSETP.NEU.AND P0, PT, R21.reuse, RZ, PT ;  /* 0x000000ff1500720b */ /* 0x040fe40003f0d000 */
[----:B------:R-:W-:-:S04]  /*68e0*/  LOP3.LUT R22, R21, 0x80000000, R23, 0x48, !PT ;  /* 0x8000000015167812 */ /* 0x000fc800078e4817 */
[----:B------:R-:W-:-:S07]  /*68f0*/  LOP3.LUT R21, R22, R19, RZ, 0xfc, !PT ;  /* 0x0000001316157212 */ /* 0x000fce00078efcff */
[----:B------:R-:W-:Y:S05]  /*6900*/  @!P0 BRA `(.L_x_105) ;  /* 0x0000000000908947 */ /* 0x000fea0003800000 */
[----:B------:R-:W-:Y:S01]  /*6910*/  IMAD.MOV R19, RZ, RZ, -R2 ;  /* 0x000000ffff137224 */ /* 0x000fe200078e0a02 */
[----:B------:R-:W-:Y:S02]  /*6920*/  MOV R18, RZ ;  /* 0x000000ff00127202 */ /* 0x000fe40000000f00 */
[----:B------:R-:W-:-:S04]  /*6930*/  IADD3 R2, PT, PT, -R2, -0x43300000, RZ ;  /* 0xbcd0000002027810 */ /* 0x000fc80007ffe1ff */
[----:B------:R-:W-:Y:S02]  /*6940*/  DFMA R18, R36, -R18, R26 ;  /* 0x800000122412722b */ /* 0x000fe4000000001a */
[----:B------:R-:W-:-:S08]  /*6950*/  DMUL.RP R26, R26, R20 ;  /* 0x000000141a1a7228 */ /* 0x000fd00000008000 */
[----:B------:R-:W-:Y:S02]  /*6960*/  FSETP.NEU.AND P0, PT, |R19|, R2, PT ;  /* 0x000000021300720b */ /* 0x000fe40003f0d200 */
[----:B------:R-:W-:Y:S02]  /*6970*/  LOP3.LUT R22, R27, R22, RZ, 0x3c, !PT ;  /* 0x000000161b167212 */ /* 0x000fe400078e3cff */
[----:B------:R-:W-:Y:S02]  /*6980*/  FSEL R0, R26, R36, !P0 ;  /* 0x000000241a007208 */ /* 0x000fe40004000000 */
[----:B------:R-:W-:Y:S02]  /*6990*/  FSEL R22, R22, R37, !P0 ;  /* 0x0000002516167208 */ /* 0x000fe40004000000 */
[----:B------:R-:W-:-:S03]  /*69a0*/  MOV R36, R0 ;  /* 0x0000000000247202 */ /* 0x000fc60000000f00 */
[----:B------:R-:W-:Y:S01]  /*69b0*/  IMAD.MOV.U32 R37, RZ, RZ, R22 ;  /* 0x000000ffff257224 */ /* 0x000fe200078e0016 */
[----:B------:R-:W-:Y:S06]  /*69c0*/  BRA `(.L_x_105) ;  /* 0x0000000000607947 */ /* 0x000fec0003800000 */
.L_x_104:
[----:B------:R-:W-:-:S14]  /*69d0*/  DSETP.NAN.AND P0, PT, R18, R18, PT ;  /* 0x000000121200722a */ /* 0x000fdc0003f08000 */
[----:B------:R-:W-:Y:S05]  /*69e0*/  @P0 BRA `(.L_x_106) ;  /* 0x00000000004c0947 */ /* 0x000fea0003800000 */
[----:B------:R-:W-:-:S14]  /*69f0*/  DSETP.NAN.AND P0, PT, R22, R22, PT ;  /* 0x000000161600722a */ /* 0x000fdc0003f08000 */
[----:B------:R-:W-:Y:S05]  /*6a00*/  @P0 BRA `(.L_x_107) ;  /* 0x0000000000340947 */ /* 0x000fea0003800000 */
[----:B------:R-:W-:Y:S02]  /*6a10*/  ISETP.NE.AND P0, PT, R0, R30, PT ;  /* 0x0000001e0000720c */ /* 0x000fe40003f05270 */
[----:B------:R-:W-:Y:S02]  /*6a20*/  MOV R36, 0x0 ;  /* 0x0000000000247802 */ /* 0x000fe40000000f00 */
[----:B------:R-:W-:-:S09]  /*6a30*/  MOV R37, 0xfff80000 ;  /* 0xfff8000000257802 */ /* 0x000fd20000000f00 */
[----:B------:R-:W-:Y:S05]  /*6a40*/  @!P0 BRA `(.L_x_105) ;  /* 0x0000000000408947 */ /* 0x000fea0003800000 */
[----:B------:R-:W-:Y:S02]  /*6a50*/  ISETP.NE.AND P0, PT, R0, 0x7ff00000, PT ;  /* 0x7ff000000000780c */ /* 0x000fe40003f05270 */
[----:B------:R-:W-:Y:S02]  /*6a60*/  LOP3.LUT R18, R19, 0x80000000, R23, 0x48, !PT ;  /* 0x8000000013127812 */ /* 0x000fe400078e4817 */
[----:B------:R-:W-:-:S13]  /*6a70*/  ISETP.EQ.OR P0, PT, R30, RZ, !P0 ;  /* 0x000000ff1e00720c */ /* 0x000fda0004702670 */
[----:B------:R-:W-:Y:S01]  /*6a80*/  @P0 LOP3.LUT R0, R18, 0x7ff00000, RZ, 0xfc, !PT ;  /* 0x7ff0000012000812 */ /* 0x000fe200078efcff */
[----:B------:R-:W-:Y:S01]  /*6a90*/  @!P0 IMAD.MOV.U32 R36, RZ, RZ, RZ ;  /* 0x000000ffff248224 */ /* 0x000fe200078e00ff */
[----:B------:R-:W-:Y:S02]  /*6aa0*/  @!P0 MOV R37, R18 ;  /* 0x0000001200258202 */ /* 0x000fe40000000f00 */
[----:B------:R-:W-:Y:S01]  /*6ab0*/  @P0 MOV R36, RZ ;  /* 0x000000ff00240202 */ /* 0x000fe20000000f00 */
[----:B------:R-:W-:Y:S01]  /*6ac0*/  @P0 IMAD.MOV.U32 R37, RZ, RZ, R0 ;  /* 0x000000ffff250224 */ /* 0x000fe200078e0000 */
[----:B------:R-:W-:Y:S06]  /*6ad0*/  BRA `(.L_x_105) ;  /* 0x00000000001c7947 */ /* 0x000fec0003800000 */
.L_x_107:
[----:B------:R-:W-:Y:S02]  /*6ae0*/  LOP3.LUT R0, R23, 0x80000, RZ, 0xfc, !PT ;  /* 0x0008000017007812 */ /* 0x000fe400078efcff */
[----:B------:R-:W-:Y:S02]  /*6af0*/  MOV R36, R22 ;  /* 0x0000001600247202 */ /* 0x000fe40000000f00 */
[----:B------:R-:W-:Y:S01]  /*6b00*/  MOV R37, R0 ;  /* 0x0000000000257202 */ /* 0x000fe20000000f00 */
[----:B------:R-:W-:Y:S06]  /*6b10*/  BRA `(.L_x_105) ;  /* 0x00000000000c7947 */ /* 0x000fec0003800000 */
.L_x_106:
[----:B------:R-:W-:Y:S01]  /*6b20*/  LOP3.LUT R0, R19, 0x80000, RZ, 0xfc, !PT ;  /* 0x0008000013007812 */ /* 0x000fe200078efcff */
[----:B------:R-:W-:-:S03]  /*6b30*/  IMAD.MOV.U32 R36, RZ, RZ, R18 ;  /* 0x000000ffff247224 */ /* 0x000fc600078e0012 */
[----:B------:R-:W-:-:S07]  /*6b40*/  MOV R37, R0 ;  /* 0x0000000000257202 */ /* 0x000fce0000000f00 */
.L_x_105:
[----:B------:R-:W-:Y:S05]  /*6b50*/  BSYNC.RECONVERGENT B1 ;  /* 0x0000000000017941 */ /* 0x000fea0003800200 */
.L_x_103:
[----:B------:R-:W-:Y:S01]  /*6b60*/  HFMA2 R19, -RZ, RZ, 0, 0 ;  /* 0x00000000ff137431 */ /* 0x000fe200000001ff */
[----:B------:R-:W-:Y:S01]  /*6b70*/  MOV R18, R3 ;  /* 0x0000000300127202 */ /* 0x000fe20000000f00 */
[----:B------:R-:W-:Y:S01]  /*6b80*/  IMAD.MOV.U32 R0, RZ, RZ, R37 ;  /* 0x000000ffff007224 */ /* 0x000fe200078e0025 */
[----:B------:R-:W-:Y:S02]  /*6b90*/  MOV R2, R36 ;  /* 0x0000002400027202 */ /* 0x000fe40000000f00 */
[----:B------:R-:W-:Y:S05]  /*6ba0*/  RET.REL.NODEC R18 `(_Z29kernel_calculate_feature_gainiP4int3iiPd) ;  /* 0xffffff9412147950 */ /* 0x000fea0003c3ffff */
.L_x_108:
[----:B------:R-:W-:-:S00]  /*6bb0*/  BRA `(.L_x_108) ;  /* 0xfffffffc00fc7947 */ /* 0x000fc0000383ffff */
[----:B------:R-:W-:-:S00]  /*6bc0*/  NOP ;  /* 0x0000000000007918 */ /* 0x000fc00000000000 */
        /* <DEDUP_REMOVED lines=11> */
.L_x_136:


//--------------------- .text._Z29kernel_calculate_class_countsiP4int2iPbiiP4int3 --------------------------
	.section	.text._Z29kernel_calculate_class_countsiP4int2iPbiiP4int3,"ax",@progbits
	.align	128
        .global         _Z29kernel_calculate_class_countsiP4int2iPbiiP4int3
        .type           _Z29kernel_calculate_class_countsiP4int2iPbiiP4int3,@function
        .size           _Z29kernel_calculate_class_countsiP4int2iPbiiP4int3,(.L_x_141 - _Z29kernel_calculate_class_countsiP4int2iPbiiP4int3)
        .other          _Z29kernel_calculate_class_countsiP4int2iPbiiP4int3,@"STO_CUDA_ENTRY STV_DEFAULT"
_Z29kernel_calculate_class_countsiP4int2iPbiiP4int3:
.text._Z29kernel_calculate_class_countsiP4int2iPbiiP4int3:
        /* <DEDUP_REMOVED lines=8> */
[----:B------:R-:W0:Y:S02]  /*0080*/  LDC R4, c[0x0][0x390] ;  /* 0x0000e400ff047b82 */ /* 0x000e240000000800 */
[----:B0-----:R-:W-:-:S13]  /*0090*/  ISETP.GE.AND P0, PT, R4, 0x1, PT ;  /* 0x000000010400780c */ /* 0x001fda0003f06270 */
[----:B------:R-:W-:Y:S05]  /*00a0*/  @!P0 EXIT ;  /* 0x000000000000894d */ /* 0x000fea0003800000 */
[----:B------:R-:W0:Y:S01]  /*00b0*/  LDCU UR4, c[0x0][0x3a0] ;  /* 0x00007400ff0477ac */ /* 0x000e220008000800 */
[C---:B------:R-:W-:Y:S01]  /*00c0*/  ISETP.GE.U32.AND P1, PT, R4.reuse, 0x8, PT ;  /* 0x000000080400780c */ /* 0x040fe20003f26070 */
[----:B------:R-:W-:Y:S01]  /*00d0*/  IMAD R0, R5, R4, RZ ;  /* 0x0000000405007224 */ /* 0x000fe200078e02ff */
[----:B------:R-:W-:Y:S01]  /*00e0*/  LOP3.LUT R13, R4, 0x7, RZ, 0xc0, !PT ;  /* 0x00000007040d7812 */ /* 0x000fe200078ec0ff */
[----:B------:R-:W1:Y:S01]  /*00f0*/  LDCU.64 UR6, c[0x0][0x358] ;  /* 0x00006b00ff0677ac */ /* 0x000e620008000a00 */
[----:B------:R-:W-:Y:S02]  /*0100*/  IMAD.MOV.U32 R3, RZ, RZ, RZ ;  /* 0x000000ffff037224 */ /* 0x000fe400078e00ff */
[----:B------:R-:W-:Y:S01]  /*0110*/  ISETP.NE.AND P0, PT, R13, RZ, PT ;  /* 0x000000ff0d00720c */ /* 0x000fe20003f05270 */
[----:B0-----:R-:W-:-:S06]  /*0120*/  IMAD R2, R5, UR4, R5 ;  /* 0x0000000405027c24 */ /* 0x001fcc000f8e0205 */
[----:B------:R-:W-:Y:S06]  /*0130*/  @!P1 BRA `(.L_x_109) ;  /* 0x0000000800189947 */ /* 0x000fec0003800000 */
[----:B------:R-:W0:Y:S01]  /*0140*/  LDCU.64 UR4, c[0x0][0x388] ;  /* 0x00007100ff0477ac */ /* 0x000e220008000a00 */
[----:B------:R-:W-:Y:S01]  /*0150*/  LOP3.LUT R3, R4, 0x7ffffff8, RZ, 0xc0, !PT ;  /* 0x7ffffff804037812 */ /* 0x000fe200078ec0ff */
[----:B------:R-:W2:Y:S04]  /*0160*/  LDCU.64 UR8, c[0x0][0x398] ;  /* 0x00007300ff0877ac */ /* 0x000ea80008000a00 */
[----:B------:R-:W-:Y:S01]  /*0170*/  IMAD.MOV R5, RZ, RZ, -R3 ;  /* 0x000000ffff057224 */ /* 0x000fe200078e0a03 */
[----:B0-----:R-:W-:Y:S01]  /*0180*/  UIADD3 UR4, UP0, UPT, UR4, 0x24, URZ ;  /* 0x0000002404047890 */ /* 0x001fe2000ff1e0ff */
[----:B--2---:R-:W-:-:S03]  /*0190*/  IADD3 R12, P1, PT, R0, UR8, RZ ;  /* 0x00000008000c7c10 */ /* 0x004fc6000ff3e0ff */
[----:B------:R-:W-:Y:S02]  /*01a0*/  UIADD3.X UR5, UPT, UPT, URZ, UR5, URZ, UP0, !UPT ;  /* 0x00000005ff057290 */ /* 0x000fe400087fe4ff */
[----:B------:R-:W-:Y:S01]  /*01b0*/  IMAD.U32 R6, RZ, RZ, UR4 ;  /* 0x00000004ff067e24 */ /* 0x000fe2000f8e00ff */
[----:B------:R-:W-:-:S03]  /*01c0*/  IADD3 R12, P2, PT, R12, 0x3, RZ ;  /* 0x000000030c0c7810 */ /* 0x000fc60007f5e0ff */
[----:B------:R-:W-:Y:S01]  /*01d0*/  IMAD.U32 R7, RZ, RZ, UR5 ;  /* 0x00000005ff077e24 */ /* 0x000fe2000f8e00ff */
[----:B------:R-:W-:-:S09]  /*01e0*/  IADD3.X R21, PT, PT, RZ, UR9, RZ, P2, P1 ;  /* 0x00000009ff157c10 */ /* 0x000fd200097e24ff */
.L_x_110:
[----:B-12---:R-:W2:Y:S01]  /*01f0*/  LDG.E R9, desc[UR6][R6.64+-0x20] ;  /* 0xffffe00606097981 */ /* 0x006ea2000c1e1900 */
[----:B------:R-:W0:Y:S01]  /*0200*/  LDC.64 R10, c[0x0][0x3a8] ;  /* 0x0000ea00ff0a7b82 */ /* 0x000e220000000a00 */
[----:B--2---:R-:W-:-:S04]  /*0210*/  IMAD.IADD R9, R2, 0x1, R9 ;  /* 0x0000000102097824 */ /* 0x004fc800078e0209 */
[----:B0-----:R-:W-:-:S05]  /*0220*/  IMAD.WIDE R14, R9, 0xc, R10 ;  /* 0x0000000c090e7825 */ /* 0x001fca00078e020a */
[----:B------:R-:W2:Y:S01]  /*0230*/  LDG.E R8, desc[UR6][R14.64] ;  /* 0x000000060e087981 */ /* 0x000ea2000c1e1900 */
[----:B------:R-:W-:Y:S01]  /*0240*/  IMAD.MOV.U32 R9, RZ, RZ, R21 ;  /* 0x000000ffff097224 */ /* 0x000fe200078e0015 */
[----:B--2---:R-:W-:Y:S01]  /*0250*/  IADD3 R19, PT, PT, R8, 0x1, RZ ;  /* 0x0000000108137810 */ /* 0x004fe20007ffe0ff */
[----:B------:R-:W-:-:S04]  /*0260*/  IMAD.MOV.U32 R8, RZ, RZ, R12 ;  /* 0x000000ffff087224 */ /* 0x000fc800078e000c */
[----:B------:R0:W-:Y:S04]  /*0270*/  STG.E desc[UR6][R14.64], R19 ;  /* 0x000000130e007986 */ /* 0x0001e8000c101906 */
[----:B------:R-:W2:Y:S01]  /*0280*/  LDG.E.U8 R16, desc[UR6][R8.64+-0x3] ;  /* 0xfffffd0608107981 */ /* 0x000ea2000c1e1100 */
[----:B------:R-:W-:Y:S01]  /*0290*/  IMAD.MOV.U32 R12, RZ, RZ, 0x8 ;  /* 0x00000008ff0c7424 */ /* 0x000fe200078e00ff */
[----:B--2---:R-:W-:-:S04]  /*02a0*/  ISETP.NE.AND P1, PT, R16, RZ, PT ;  /* 0x000000ff1000720c */ /* 0x004fc80003f25270 */
[----:B------:R-:W-:-:S04]  /*02b0*/  SEL R17, R12, 0x4, !P1 ;  /* 0x000000040c117807 */ /* 0x000fc80004800000 */
[----:B------:R-:W-:-:S05]  /*02c0*/  IADD3 R16, P1, PT, R14, R17, RZ ;  /* 0x000000110e107210 */ /* 0x000fca0007f3e0ff */
[----:B------:R-:W-:-:S05]  /*02d0*/  IMAD.X R17, RZ, RZ, R15, P1 ;  /* 0x000000ffff117224 */ /* 0x000fca00008e060f */
[----:B------:R-:W2:Y:S02]  /*02e0*/  LDG.E R18, desc[UR6][R16.64] ;  /* 0x0000000610127981 */ /* 0x000ea4000c1e1900 */
[----:B--2---:R-:W-:-:S05]  /*02f0*/  IADD3 R21, PT, PT, R18, 0x1, RZ ;  /* 0x0000000112157810 */ /* 0x004fca0007ffe0ff */
[----:B------:R1:W-:Y:S04]  /*0300*/  STG.E desc[UR6][R16.64], R21 ;  /* 0x0000001510007986 */ /* 0x0003e8000c101906 */
[----:B------:R-:W0:Y:S02]  /*0310*/  LDG.E R23, desc[UR6][R6.64+-0x18] ;  /* 0xffffe80606177981 */ /* 0x000e24000c1e1900 */
[----:B0-----:R-:W-:-:S04]  /*0320*/  IMAD.IADD R15, R2, 0x1, R23 ;  /* 0x00000001020f7824 */ /* 0x001fc800078e0217 */
[----:B------:R-:W-:-:S05]  /*0330*/  IMAD.WIDE R14, R15, 0xc, R10 ;  /* 0x0000000c0f0e7825 */ /* 0x000fca00078e020a */
[----:B------:R-:W2:Y:S02]  /*0340*/  LDG.E R18, desc[UR6][R14.64] ;  /* 0x000000060e127981 */ /* 0x000ea4000c1e1900 */
[----:B--2---:R-:W-:-:S05]  /*0350*/  VIADD R23, R18, 0x1 ;  /* 0x0000000112177836 */ /* 0x004fca0000000000 */
[----:B------:R0:W-:Y:S04]  /*0360*/  STG.E desc[UR6][R14.64], R23 ;  /* 0x000000170e007986 */ /* 0x0001e8000c101906 */
[----:B------:R-:W2:Y:S02]  /*0370*/  LDG.E.U8 R18, desc[UR6][R8.64+-0x2] ;  /* 0xfffffe0608127981 */ /* 0x000ea4000c1e1100 */
[----:B--2---:R-:W-:-:S04]  /*0380*/  ISETP.NE.AND P1, PT, R18, RZ, PT ;  /* 0x000000ff1200720c */ /* 0x004fc80003f25270 */
[----:B------:R-:W-:-:S04]  /*0390*/  SEL R19, R12, 0x4, !P1 ;  /* 0x000000040c137807 */ /* 0x000fc80004800000 */
[----:B------:R-:W-:-:S05]  /*03a0*/  IADD3 R18, P1, PT, R14, R19, RZ ;  /* 0x000000130e127210 */ /* 0x000fca0007f3e0ff */
[----:B------:R-:W-:-:S05]  /*03b0*/  IMAD.X R19, RZ, RZ, R15, P1 ;  /* 0x000000ffff137224 */ /* 0x000fca00008e060f */
[----:B-1----:R-:W2:Y:S02]  /*03c0*/  LDG.E R16, desc[UR6][R18.64] ;  /* 0x0000000612107981 */ /* 0x002ea4000c1e1900 */
[----:B--2---:R-:W-:-:S05]  /*03d0*/  VIADD R21, R16, 0x1 ;  /* 0x0000000110157836 */ /* 0x004fca0000000000 */
[----:B------:R1:W-:Y:S04]  /*03e0*/  STG.E desc[UR6][R18.64], R21 ;  /* 0x0000001512007986 */ /* 0x0003e8000c101906 */
[----:B------:R-:W2:Y:S02]  /*03f0*/  LDG.E R17, desc[UR6][R6.64+-0x10] ;  /* 0xfffff00606117981 */ /* 0x000ea4000c1e1900 */
[----:B--2---:R-:W-:-:S05]  /*0400*/  IADD3 R17, PT, PT, R2, R17, RZ ;  /* 0x0000001102117210 */ /* 0x004fca0007ffe0ff */
[----:B0-----:R-:W-:-:S05]  /*0410*/  IMAD.WIDE R14, R17, 0xc, R10 ;  /* 0x0000000c110e7825 */ /* 0x001fca00078e020a */
        /* <DEDUP_REMOVED lines=12> */
[----:B--2---:R-:W-:-:S04]  /*04e0*/  IMAD.IADD R19, R2, 0x1, R19 ;  /* 0x0000000102137824 */ /* 0x004fc800078e0213 */
[----:B0-----:R-:W-:-:S05]  /*04f0*/  IMAD.WIDE R14, R19, 0xc, R10 ;  /* 0x0000000c130e7825 */ /* 0x001fca00078e020a */
[----:B------:R-:W2:Y:S02]  /*0500*/  LDG.E R18, desc[UR6][R14.64] ;  /* 0x000000060e127981 */ /* 0x000ea4000c1e1900 */
[----:B--2---:R-:W-:-:S05]  /*0510*/  IADD3 R23, PT, PT, R18, 0x1, RZ ;  /* 0x0000000112177810 */ /* 0x004fca0007ffe0ff */
        /* <DEDUP_REMOVED lines=13> */
[----:B--2---:R-:W-:-:S05]  /*05f0*/  VIADD R23, R16, 0x1 ;  /* 0x0000000110177836 */ /* 0x004fca0000000000 */
[----:B------:R0:W-:Y:S04]  /*0600*/  STG.E desc[UR6][R14.64], R23 ;  /* 0x000000170e007986 */ /* 0x0001e8000c101906 */
[----:B------:R-:W2:Y:S02]  /*0610*/  LDG.E.U8 R16, desc[UR6][R8.64+0x1] ;  /* 0x0000010608107981 */ /* 0x000ea4000c1e1100 */
[----:B--2---:R-:W-:-:S04]  /*0620*/  ISETP.NE.AND P1, PT, R16, RZ, PT ;  /* 0x000000ff1000720c */ /* 0x004fc80003f25270 */
[----:B------:R-:W-:-:S04]  /*0630*/  SEL R17, R12, 0x4, !P1 ;  /* 0x000000040c117807 */ /* 0x000fc80004800000 */
[----:B------:R-:W-:-:S04]  /*0640*/  IADD3 R16, P1, PT, R14, R17, RZ ;  /* 0x000000110e107210 */ /* 0x000fc80007f3e0ff */
[----:B------:R-:W-:-:S05]  /*0650*/  IADD3.X R17, PT, PT, RZ, R15, RZ, P1, !PT ;  /* 0x0000000fff117210 */ /* 0x000fca0000ffe4ff */
        /* <DEDUP_REMOVED lines=15> */
[----:B--2---:R-:W-:-:S05]  /*0750*/  IADD3 R21, PT, PT, R16, 0x1, RZ ;  /* 0x0000000110157810 */ /* 0x004fca0007ffe0ff */
        /* <DEDUP_REMOVED lines=17> */
[----:B------:R-:W-:-:S05]  /*0870*/  IMAD.WIDE R10, R21, 0xc, R10 ;  /* 0x0000000c150a7825 */ /* 0x000fca00078e020a */
[----:B0-----:R-:W2:Y:S02]  /*0880*/  LDG.E R14, desc[UR6][R10.64] ;  /* 0x000000060a0e7981 */ /* 0x001ea4000c1e1900 */
[----:B--2---:R-:W-:-:S05]  /*0890*/  VIADD R21, R14, 0x1 ;  /* 0x000000010e157836 */ /* 0x004fca0000000000 */
[----:B------:R0:W-:Y:S04]  /*08a0*/  STG.E desc[UR6][R10.64], R21 ;  /* 0x000000150a007986 */ /* 0x0001e8000c101906 */
[----:B------:R-:W2:Y:S02]  /*08b0*/  LDG.E.U8 R14, desc[UR6][R8.64+0x4] ;  /* 0x00000406080e7981 */ /* 0x000ea4000c1e1100 */
[----:B--2---:R-:W-:-:S04]  /*08c0*/  ISETP.NE.AND P1, PT, R14, RZ, PT ;  /* 0x000000ff0e00720c */ /* 0x004fc80003f25270 */
[----:B------:R-:W-:-:S04]  /*08d0*/  SEL R15, R12, 0x4, !P1 ;  /* 0x000000040c0f7807 */ /* 0x000fc80004800000 */
[----:B------:R-:W-:-:S05]  /*08e0*/  IADD3 R14, P1, PT, R10, R15, RZ ;  /* 0x0000000f0a0e7210 */ /* 0x000fca0007f3e0ff */
[----:B------:R-:W-:-:S05]  /*08f0*/  IMAD.X R15, RZ, RZ, R11, P1 ;  /* 0x000000ffff0f7224 */ /* 0x000fca00008e060b */
[----:B------:R-:W1:Y:S01]  /*0900*/  LDG.E R12, desc[UR6][R14.64] ;  /* 0x000000060e0c7981 */ /* 0x000e62000c1e1900 */
[----:B------:R-:W-:Y:S01]  /*0910*/  VIADD R5, R5, 0x8 ;  /* 0x0000000805057836 */ /* 0x000fe20000000000 */
[----:B------:R-:W-:-:S04]  /*0920*/  IADD3 R6, P2, PT, R6, 0x40, RZ ;  /* 0x0000004006067810 */ /* 0x000fc80007f5e0ff */
[----:B------:R-:W-:Y:S02]  /*0930*/  ISETP.NE.AND P1, PT, R5, RZ, PT ;  /* 0x000000ff0500720c */ /* 0x000fe40003f25270 */
[----:B------:R-:W-:Y:S01]  /*0940*/  IADD3.X R7, PT, PT, RZ, R7, RZ, P2, !PT ;  /* 0x00000007ff077210 */ /* 0x000fe200017fe4ff */
[----:B-1----:R-:W-:Y:S01]  /*0950*/  VIADD R17, R12, 0x1 ;  /* 0x000000010c117836 */ /* 0x002fe20000000000 */
[----:B------:R-:W-:-:S04]  /*0960*/  IADD3 R12, P3, PT, R8, 0x8, RZ ;  /* 0x00000008080c7810 */ /* 0x000fc80007f7e0ff */
[----:B------:R2:W-:Y:S01]  /*0970*/  STG.E desc[UR6][R14.64], R17 ;  /* 0x000000110e007986 */ /* 0x0005e2000c101906 */
[----:B0-----:R-:W-:-:S04]  /*0980*/  IMAD.X R21, RZ, RZ, R9, P3 ;  /* 0x000000ffff157224 */ /* 0x001fc800018e0609 */
[----:B------:R-:W-:Y:S05]  /*0990*/  @P1 BRA `(.L_x_110) ;  /* 0xfffffff800141947 */ /* 0x000fea000383ffff */
.L_x_109:
[----:B-1----:R-:W-:Y:S05]  /*09a0*/  @!P0 EXIT ;  /* 0x000000000000894d */ /* 0x002fea0003800000 */
[----:B------:R-:W-:Y:S02]  /*09b0*/  ISETP.GE.U32.AND P1, PT, R13, 0x4, PT ;  /* 0x000000040d00780c */ /* 0x000fe40003f26070 */
[----:B------:R-:W-:-:S04]  /*09c0*/  LOP3.LUT R18, R4, 0x3, RZ, 0xc0, !PT ;  /* 0x0000000304127812 */ /* 0x000fc800078ec0ff */
[----:B------:R-:W-:-:S07]  /*09d0*/  ISETP.NE.AND P0, PT, R18, RZ, PT ;  /* 0x000000ff1200720c */ /* 0x000fce0003f05270 */
[----:B------:R-:W-:Y:S06]  /*09e0*/  @!P1 BRA `(.L_x_111) ;  /* 0x0000000400009947 */ /* 0x000fec0003800000 */
[----:B------:R-:W0:Y:S01]  /*09f0*/  LDC.64 R8, c[0x0][0x388] ;  /* 0x0000e200ff087b82 */ /* 0x000e220000000a00 */
[----:B------:R-:W1:Y:S07]  /*0a00*/  LDCU.64 UR4, c[0x0][0x398] ;  /* 0x00007300ff0477ac */ /* 0x000e6e0008000a00 */
[----:B------:R-:W3:Y:S01]  /*0a10*/  LDC.64 R10, c[0x0][0x3a8] ;  /* 0x0000ea00ff0a7b82 */ /* 0x000ee20000000a00 */
[----:B0-----:R-:W-:-:S05]  /*0a20*/  IMAD.WIDE.U32 R8, R3, 0x8, R8 ;  /* 0x0000000803087825 */ /* 0x001fca00078e0008 */
[----:B------:R-:W4:Y:S02]  /*0a30*/  LDG.E R5, desc[UR6][R8.64+0x4] ;  /* 0x0000040608057981 */ /* 0x000f24000c1e1900 */
[----:B----4-:R-:W-:-:S04]  /*0a40*/  IMAD.IADD R5, R2, 0x1, R5 ;  /* 0x0000000102057824 */ /* 0x010fc800078e0205 */
[----:B---3--:R-:W-:-:S05]  /*0a50*/  IMAD.WIDE R12, R5, 0xc, R10 ;  /* 0x0000000c050c7825 */ /* 0x008fca00078e020a */
[----:B------:R-:W2:Y:S01]  /*0a60*/  LDG.E R5, desc[UR6][R12.64] ;  /* 0x000000060c057981 */ /* 0x000ea2000c1e1900 */
[----:B-1----:R-:W-:-:S04]  /*0a70*/  IADD3 R6, P1, P2, R3, UR4, R0 ;  /* 0x0000000403067c10 */ /* 0x002fc8000fa3e000 */
[----:B------:R-:W-:Y:S01]  /*0a80*/  IADD3.X R7, PT, PT, RZ, UR5, RZ, P1, P2 ;  /* 0x00000005ff077c10 */ /* 0x000fe20008fe44ff */
[----:B--2---:R-:W-:-:S05]  /*0a90*/  VIADD R17, R5, 0x1 ;  /* 0x0000000105117836 */ /* 0x004fca0000000000 */
[----:B------:R0:W-:Y:S04]  /*0aa0*/  STG.E desc[UR6][R12.64], R17 ;  /* 0x000000110c007986 */ /* 0x0001e8000c101906 */
[----:B------:R-:W2:Y:S01]  /*0ab0*/  LDG.E.U8 R14, desc[UR6][R6.64] ;  /* 0x00000006060e7981 */ /* 0x000ea2000c1e1100 */
[----:B------:R-:W-:Y:S01]  /*0ac0*/  IMAD.MOV.U32 R5, RZ, RZ, 0x8 ;  /* 0x00000008ff057424 */ /* 0x000fe200078e00ff */
[----:B--2---:R-:W-:-:S04]  /*0ad0*/  ISETP.NE.AND P1, PT, R14, RZ, PT ;  /* 0x000000ff0e00720c */ /* 0x004fc80003f25270 */
[----:B------:R-:W-:-:S04]  /*0ae0*/  SEL R15, R5, 0x4, !P1 ;  /* 0x00000004050f7807 */ /* 0x000fc80004800000 */
[----:B------:R-:W-:-:S04]  /*0af0*/  IADD3 R14, P1, PT, R12, R15, RZ ;  /* 0x0000000f0c0e7210 */ /* 0x000fc80007f3e0ff */
[----:B------:R-:W-:-:S05]  /*0b00*/  IADD3.X R15, PT, PT, RZ, R13, RZ, P1, !PT ;  /* 0x0000000dff0f7210 */ /* 0x000fca0000ffe4ff */
[----:B------:R-:W2:Y:S02]  /*0b10*/  LDG.E R16, desc[UR6][R14.64] ;  /* 0x000000060e107981 */ /* 0x000ea4000c1e1900 */
[----:B--2---:R-:W-:-:S05]  /*0b20*/  VIADD R19, R16, 0x1 ;  /* 0x0000000110137836 */ /* 0x004fca0000000000 */
        /* <DEDUP_REMOVED lines=40> */
[----:B------:R-:W2:Y:S01]  /*0db0*/  LDG.E R5, desc[UR6][R12.64] ;  /* 0x000000060c057981 */ /* 0x000ea2000c1e1900 */
[----:B------:R-:W-:Y:S02]  /*0dc0*/  VIADD R3, R3, 0x4 ;  /* 0x0000000403037836 */ /* 0x000fe40000000000 */
[----:B--2---:R-:W-:-:S05]  /*0dd0*/  VIADD R5, R5, 0x1 ;  /* 0x0000000105057836 */ /* 0x004fca0000000000 */
[----:B------:R1:W-:Y:S02]  /*0de0*/  STG.E desc[UR6][R12.64], R5 ;  /* 0x000000050c007986 */ /* 0x0003e4000c101906 */
.L_x_111:
[----:B------:R-:W-:Y:S05]  /*0df0*/  @!P0 EXIT ;  /* 0x000000000000894d */ /* 0x000fea0003800000 */
[----:B------:R-:W-:Y:S02]  /*0e00*/  ISETP.NE.AND P1, PT, R18, 0x1, PT ;  /* 0x000000011200780c */ /* 0x000fe40003f25270 */
[----:B------:R-:W-:-:S04]  /*0e10*/  LOP3.LUT R4, R4, 0x1, RZ, 0xc0, !PT ;  /* 0x0000000104047812 */ /* 0x000fc800078ec0ff */
[----:B------:R-:W-:-:S07]  /*0e20*/  ISETP.NE.U32.AND P0, PT, R4, 0x1, PT ;  /* 0x000000010400780c */ /* 0x000fce0003f05070 */
[----:B------:R-:W-:Y:S06]  /*0e30*/  @!P1 BRA `(.L_x_112) ;  /* 0x0000000000909947 */ /* 0x000fec0003800000 */
[----:B------:R-:W0:Y:S01]  /*0e40*/  LDC.64 R6, c[0x0][0x388] ;  /* 0x0000e200ff067b82 */ /* 0x000e220000000a00 */
[----:B------:R-:W3:Y:S07]  /*0e50*/  LDCU.64 UR4, c[0x0][0x398] ;  /* 0x00007300ff0477ac */ /* 0x000eee0008000a00 */
[----:B-1----:R-:W1:Y:S01]  /*0e60*/  LDC.64 R4, c[0x0][0x3a8] ;  /* 0x0000ea00ff047b82 */ /* 0x002e620000000a00 */
[----:B0-----:R-:W-:-:S05]  /*0e70*/  IMAD.WIDE.U32 R6, R3, 0x8, R6 ;  /* 0x0000000803067825 */ /* 0x001fca00078e0006 */
[----:B------:R-:W4:Y:S02]  /*0e80*/  LDG.E R9, desc[UR6][R6.64+0x4] ;  /* 0x0000040606097981 */ /* 0x000f24000c1e1900 */
[----:B----4-:R-:W-:-:S05]  /*0e90*/  IADD3 R9, PT, PT, R2, R9, RZ ;  /* 0x0000000902097210 */ /* 0x010fca0007ffe0ff */
[----:B-1----:R-:W-:-:S05]  /*0ea0*/  IMAD.WIDE R10, R9, 0xc, R4 ;  /* 0x0000000c090a7825 */ /* 0x002fca00078e0204 */
[----:B------:R-:W2:Y:S01]  /*0eb0*/  LDG.E R12, desc[UR6][R10.64] ;  /* 0x000000060a0c7981 */ /* 0x000ea2000c1e1900 */
[----:B---3--:R-:W-:-:S04]  /*0ec0*/  IADD3 R8, P1, P2, R3, UR4, R0 ;  /* 0x0000000403087c10 */ /* 0x008fc8000fa3e000 */
[----:B------:R-:W-:Y:S01]  /*0ed0*/  IADD3.X R9, PT, PT, RZ, UR5, RZ, P1, P2 ;  /* 0x00000005ff097c10 */ /* 0x000fe20008fe44ff */
[----:B--2---:R-:W-:-:S05]  /*0ee0*/  VIADD R15, R12, 0x1 ;  /* 0x000000010c0f7836 */ /* 0x004fca0000000000 */
        /* <DEDUP_REMOVED lines=22> */
[----:B------:R-:W-:Y:S01]  /*1050*/  VIADD R3, R3, 0x2 ;  /* 0x0000000203037836 */ /* 0x000fe20000000000 */
[----:B--2---:R-:W-:-:S05]  /*1060*/  IADD3 R7, PT, PT, R6, 0x1, RZ ;  /* 0x0000000106077810 */ /* 0x004fca0007ffe0ff */
[----:B------:R3:W-:Y:S02]  /*1070*/  STG.E desc[UR6][R10.64], R7 ;  /* 0x000000070a007986 */ /* 0x0007e4000c101906 */
.L_x_112:
[----:B------:R-:W-:Y:S05]  /*1080*/  @P0 EXIT ;  /* 0x000000000000094d */ /* 0x000fea0003800000 */
[----:B-1-3--:R-:W0:Y:S01]  /*1090*/  LDC.64 R4, c[0x0][0x388] ;  /* 0x0000e200ff047b82 */ /* 0x00ae220000000a00 */
[----:B------:R-:W1:Y:S07]  /*10a0*/  LDCU.64 UR4, c[0x0][0x398] ;  /* 0x00007300ff0477ac */ /* 0x000e6e0008000a00 */
[----:B------:R-:W3:Y:S01]  /*10b0*/  LDC.64 R6, c[0x0][0x3a8] ;  /* 0x0000ea00ff067b82 */ /* 0x000ee20000000a00 */
[----:B0-----:R-:W-:-:S06]  /*10c0*/  IMAD.WIDE.U32 R4, R3, 0x8, R4 ;  /* 0x0000000803047825 */ /* 0x001fcc00078e0004 */
[----:B------:R-:W4:Y:S02]  /*10d0*/  LDG.E R5, desc[UR6][R4.64+0x4] ;  /* 0x0000040604057981 */ /* 0x000f24000c1e1900 */
[----:B----4-:R-:W-:-:S04]  /*10e0*/  IMAD.IADD R9, R2, 0x1, R5 ;  /* 0x0000000102097824 */ /* 0x010fc800078e0205 */
[----:B---3--:R-:W-:-:S05]  /*10f0*/  IMAD.WIDE R6, R9, 0xc, R6 ;  /* 0x0000000c09067825 */ /* 0x008fca00078e0206 */
[----:B------:R-:W3:Y:S01]  /*1100*/  LDG.E R2, desc[UR6][R6.64] ;  /* 0x0000000606027981 */ /* 0x000ee2000c1e1900 */
[----:B-1----:R-:W-:-:S04]  /*1110*/  IADD3 R8, P0, P1, R3, UR4, R0 ;  /* 0x0000000403087c10 */ /* 0x002fc8000f91e000 */
[----:B------:R-:W-:Y:S01]  /*1120*/  IADD3.X R9, PT, PT, RZ, UR5, RZ, P0, P1 ;  /* 0x00000005ff097c10 */ /* 0x000fe200087e24ff */
[----:B---3--:R-:W-:-:S05]  /*1130*/  VIADD R11, R2, 0x1 ;  /* 0x00000001020b7836 */ /* 0x008fca0000000000 */
[----:B------:R-:W-:Y:S04]  /*1140*/  STG.E desc[UR6][R6.64], R11 ;  /* 0x0000000b06007986 */ /* 0x000fe8000c101906 */
[----:B------:R-:W3:Y:S01]  /*1150*/  LDG.E.U8 R8, desc[UR6][R8.64] ;  /* 0x0000000608087981 */ /* 0x000ee2000c1e1100 */
[----:B------:R-:W-:Y:S01]  /*1160*/  HFMA2 R3, -RZ, RZ, 0, 4.76837158203125e-07 ;  /* 0x00000008ff037431 */ /* 0x000fe200000001ff */
[----:B---3--:R-:W-:-:S04]  /*1170*/  ISETP.NE.AND P0, PT, R8, RZ, PT ;  /* 0x000000ff0800720c */ /* 0x008fc80003f05270 */
[----:B------:R-:W-:-:S04]  /*1180*/  SEL R3, R3, 0x4, !P0 ;  /* 0x0000000403037807 */ /* 0x000fc80004000000 */
[----:B------:R-:W-:-:S05]  /*1190*/  IADD3 R2, P0, PT, R6, R3, RZ ;  /* 0x0000000306027210 */ /* 0x000fca0007f1e0ff */
[----:B------:R-:W-:-:S05]  /*11a0*/  IMAD.X R3, RZ, RZ, R7, P0 ;  /* 0x000000ffff037224 */ /* 0x000fca00000e0607 */
[----:B------:R-:W3:Y:S02]  /*11b0*/  LDG.E R0, desc[UR6][R2.64] ;  /* 0x0000000602007981 */ /* 0x000ee4000c1e1900 */
[----:B---3--:R-:W-:-:S05]  /*11c0*/  VIADD R5, R0, 0x1 ;  /* 0x0000000100057836 */ /* 0x008fca0000000000 */
[----:B------:R-:W-:Y:S01]  /*11d0*/  STG.E desc[UR6][R2.64], R5 ;  /* 0x0000000502007986 */ /* 0x000fe2000c101906 */
[----:B------:R-:W-:Y:S05]  /*11e0*/  EXIT ;  /* 0x000000000000794d */ /* 0x000fea0003800000 */
.L_x_113:
        /* <DEDUP_REMOVED lines=9> */
.L_x_141:


//--------------------- .text._Z25kernel_split_image_pointsiP4int2S0_iPfS_S_S_dPb --------------------------
	.section	.text._Z25kernel_split_image_pointsiP4int2S0_iPfS_S_S_dPb,"ax",@progbits
	.align	128
        .global         _Z25kernel_split_image_pointsiP4int2S0_iPfS_S_S_dPb
        .type           _Z25kernel_split_image_pointsiP4int2S0_iPfS_S_S_dPb,@function
        .size           _Z25kernel_split_image_pointsiP4int2S0_iPfS_S_S_dPb,(.L_x_137 - _Z25kernel_split_image_pointsiP4int2S0_iPfS_S_S_dPb)
        .other          _Z25kernel_split_image_pointsiP4int2S0_iPfS_S_S_dPb,@"STO_CUDA_ENTRY STV_DEFAULT"
_Z25kernel_split_image_pointsiP4int2S0_iPfS_S_S_dPb:
.text._Z25kernel_split_image_pointsiP4int2S0_iPfS_S_S_dPb:
        /* <DEDUP_REMOVED lines=8> */
[----:B------:R-:W0:Y:S01]  /*0080*/  LDC.64 R8, c[0x0][0x390] ;  /* 0x0000e400ff087b82 */ /* 0x000e220000000a00 */
[----:B------:R-:W1:Y:S01]  /*0090*/  LDCU.64 UR6, c[0x0][0x358] ;  /* 0x00006b00ff0677ac */ /* 0x000e620008000a00 */
[----:B------:R-:W2:Y:S06]  /*00a0*/  LDCU.64 UR8, c[0x0][0x3a8] ;  /* 0x00007500ff0877ac */ /* 0x000eac0008000a00 */
[----:B------:R-:W3:Y:S08]  /*00b0*/  LDC.64 R6, c[0x0][0x388] ;  /* 0x0000e200ff067b82 */ /* 0x000ef00000000a00 */
[----:B------:R-:W4:Y:S01]  /*00c0*/  LDC.64 R4, c[0x0][0x3a0] ;  /* 0x0000e800ff047b82 */ /* 0x000f220000000a00 */
[----:B0-----:R-:W-:-:S06]  /*00d0*/  IMAD.WIDE.U32 R8, R3, 0x8, R8 ;  /* 0x0000000803087825 */ /* 0x001fcc00078e0008 */
[----:B-1----:R-:W5:Y:S01]  /*00e0*/  LDG.E R8, desc[UR6][R8.64] ;  /* 0x0000000608087981 */ /* 0x002f62000c1e1900 */
[----:B---3--:R-:W-:-:S06]  /*00f0*/  IMAD.WIDE.U32 R6, R3, 0x8, R6 ;  /* 0x0000000803067825 */ /* 0x008fcc00078e0006 */
[----:B------:R-:W3:Y:S01]  /*0100*/  LDG.E.64 R6, desc[UR6][R6.64] ;  /* 0x0000000606067981 */ /* 0x000ee2000c1e1b00 */
[----:B--2---:R-:W-:-:S06]  /*0110*/  UIMAD UR4, UR9, UR8, URZ ;  /* 0x00000008090472a4 */ /* 0x004fcc000f8e02ff */
[----:B-----5:R-:W-:-:S04]  /*0120*/  IMAD R11, R8, UR4, RZ ;  /* 0x00000004080b7c24 */ /* 0x020fc8000f8e02ff */
[----:B----4-:R-:W-:-:S04]  /*0130*/  IMAD.WIDE R4, R11, 0x4, R4 ;  /* 0x000000040b047825 */ /* 0x010fc800078e0204 */
[----:B---3--:R-:W-:-:S04]  /*0140*/  IMAD R11, R7, UR8, R6 ;  /* 0x00000008070b7c24 */ /* 0x008fc8000f8e0206 */
[----:B------:R-:W-:-:S06]  /*0150*/  IMAD.WIDE R10, R11, 0x4, R4 ;  /* 0x000000040b0a7825 */ /* 0x000fcc00078e0204 */
[----:B------:R-:W2:Y:S01]  /*0160*/  LDG.E R10, desc[UR6][R10.64] ;  /* 0x000000060a0a7981 */ /* 0x000ea2000c1e1900 */
[----:B------:R-:W-:Y:S01]  /*0170*/  UMOV UR4, 0x47ae147b ;  /* 0x47ae147b00047882 */ /* 0x000fe20000000000 */
[----:B------:R-:W-:Y:S01]  /*0180*/  UMOV UR5, 0x3f747ae1 ;  /* 0x3f747ae100057882 */ /* 0x000fe20000000000 */
[----:B------:R-:W-:Y:S01]  /*0190*/  BSSY.RECONVERGENT B0, `(.L_x_114) ;  /* 0x0000010000007945 */ /* 0x000fe20003800200 */
[----:B--2---:R-:W0:Y:S02]  /*01a0*/  F2F.F64.F32 R8, R10 ;  /* 0x0000000a00087310 */ /* 0x004e240000201800 */
[----:B0-----:R-:W-:-:S06]  /*01b0*/  DMUL R8, R8, UR4 ;  /* 0x0000000408087c28 */ /* 0x001fcc0008000000 */
[----:B------:R-:W0:Y:S04]  /*01c0*/  MUFU.RCP64H R13, R9 ;  /* 0x00000009000d7308 */ /* 0x000e280000001800 */
[----:B------:R-:W-:-:S05]  /*01d0*/  VIADD R12, R9, 0x300402 ;  /* 0x00300402090c7836 */ /* 0x000fca0000000000 */
[----:B------:R-:W-:Y:S01]  /*01e0*/  FSETP.GEU.AND P0, PT, |R12|, 5.8789094863358348022e-39, PT ;  /* 0x004004020c00780b */ /* 0x000fe20003f0e200 */
[----:B0-----:R-:W-:-:S08]  /*01f0*/  DFMA R14, -R8, R12, 1 ;  /* 0x3ff00000080e742b */ /* 0x001fd0000000010c */
[----:B------:R-:W-:-:S08]  /*0200*/  DFMA R14, R14, R14, R14 ;  /* 0x0000000e0e0e722b */ /* 0x000fd0000000000e */
[----:B------:R-:W-:-:S08]  /*0210*/  DFMA R14, R12, R14, R12 ;  /* 0x0000000e0c0e722b */ /* 0x000fd0000000000c */
[----:B------:R-:W-:-:S08]  /*0220*/  DFMA R16, -R8, R14, 1 ;  /* 0x3ff000000810742b */ /* 0x000fd0000000010e */
[----:B------:R-:W-:Y:S01]  /*0230*/  DFMA R14, R14, R16, R14 ;  /* 0x000000100e0e722b */ /* 0x000fe2000000000e */
[----:B------:R-:W-:Y:S10]  /*0240*/  @P0 BRA `(.L_x_115) ;  /* 0x0000000000100947 */ /* 0x000ff40003800000 */
[----:B------:R-:W-:-:S05]  /*0250*/  LOP3.LUT R0, R9, 0x7fffffff, RZ, 0xc0, !PT ;  /* 0x7fffffff09007812 */ /* 0x000fca00078ec0ff */
[----:B------:R-:W-:Y:S01]  /*0260*/  VIADD R12, R0, 0xfff00000 ;  /* 0xfff00000000c7836 */ /* 0x000fe20000000000 */
[----:B------:R-:W-:-:S07]  /*0270*/  MOV R0, 0x290 ;  /* 0x0000029000007802 */ /* 0x000fce0000000f00 */
[----:B------:R-:W-:Y:S05]  /*0280*/  CALL.REL.NOINC `($__internal_1_$__cuda_sm20_dblrcp_rn_slowpath_v3) ;  /* 0x0000000000dc7944 */ /* 0x000fea0003c00000 */
.L_x_115:
[----:B------:R-:W-:Y:S05]  /*0290*/  BSYNC.RECONVERGENT B0 ;  /* 0x0000000000007941 */ /* 0x000fea0003800200 */
.L_x_114:
[----:B------:R-:W0:Y:S01]  /*02a0*/  LDCU.128 UR8, c[0x0][0x3b0] ;  /* 0x00007600ff0877ac */ /* 0x000e220008000c00 */
[----:B------:R-:W1:Y:S01]  /*02b0*/  F2F.F32.F64 R14, R14 ;  /* 0x0000000e000e7310 */ /* 0x000e620000301000 */
[----:B------:R-:W-:Y:S01]  /*02c0*/  I2FP.F32.S32 R0, R7 ;  /* 0x0000000700007245 */ /* 0x000fe20000201400 */
[----:B------:R-:W2:Y:S01]  /*02d0*/  LDCU.64 UR4, c[0x0][0x3a8] ;  /* 0x00007500ff0477ac */ /* 0x000ea20008000a00 */
[----:B------:R-:W-:Y:S02]  /*02e0*/  I2FP.F32.S32 R6, R6 ;  /* 0x0000000600067245 */ /* 0x000fe40000201400 */
[----:B0-----:R-:W-:Y:S02]  /*02f0*/  I2FP.F32.S32 R9, UR9 ;  /* 0x0000000900097c45 */ /* 0x001fe40008201400 */
[----:B------:R-:W-:Y:S02]  /*0300*/  I2FP.F32.S32 R13, UR11 ;  /* 0x0000000b000d7c45 */ /* 0x000fe40008201400 */
[----:B------:R-:W-:Y:S01]  /*0310*/  I2FP.F32.S32 R7, UR8 ;  /* 0x0000000800077c45 */ /* 0x000fe20008201400 */
[C-C-:B-1----:R-:W-:Y:S01]  /*0320*/  FFMA R8, R14.reuse, R9, R0.reuse ;  /* 0x000000090e087223 */ /* 0x142fe20000000000 */
[----:B------:R-:W-:Y:S01]  /*0330*/  I2FP.F32.S32 R11, UR10 ;  /* 0x0000000a000b7c45 */ /* 0x000fe20008201400 */
[C---:B------:R-:W-:Y:S01]  /*0340*/  FFMA R10, R14.reuse, R13, R0 ;  /* 0x0000000d0e0a7223 */ /* 0x040fe20000000000 */
[----:B--2---:R-:W-:Y:S01]  /*0350*/  I2FP.F32.S32 R2, UR5 ;  /* 0x0000000500027c45 */ /* 0x004fe20008201400 */
[C-C-:B------:R-:W-:Y:S01]  /*0360*/  FFMA R13, R14.reuse, R7, R6.reuse ;  /* 0x000000070e0d7223 */ /* 0x140fe20000000006 */
[----:B------:R-:W-:Y:S01]  /*0370*/  I2FP.F32.S32 R0, UR4 ;  /* 0x0000000400007c45 */ /* 0x000fe20008201400 */
[----:B------:R-:W-:Y:S01]  /*0380*/  FFMA R11, R14, R11, R6 ;  /* 0x0000000b0e0b7223 */ /* 0x000fe20000000006 */
[----:B------:R-:W-:-:S02]  /*0390*/  FSETP.GE.AND P0, PT, R8, R2, PT ;  /* 0x000000020800720b */ /* 0x000fc40003f06000 */
[----:B------:R-:W-:Y:S02]  /*03a0*/  FSETP.GE.AND P1, PT, R10, R2, PT ;  /* 0x000000020a00720b */ /* 0x000fe40003f26000 */
[C---:B------:R-:W-:Y:S02]  /*03b0*/  FMNMX R2, R13.reuse, R8, PT ;  /* 0x000000080d027209 */ /* 0x040fe40003800000 */
[-C--:B------:R-:W-:Y:S02]  /*03c0*/  FSETP.GE.OR P0, PT, R13, R0.reuse, P0 ;  /* 0x000000000d00720b */ /* 0x080fe40000706400 */
[C---:B------:R-:W-:Y:S02]  /*03d0*/  FSETP.GE.OR P1, PT, R11.reuse, R0, P1 ;  /* 0x000000000b00720b */ /* 0x040fe40000f26400 */
[----:B------:R-:W-:Y:S02]  /*03e0*/  FMNMX R0, R11, R10, PT ;  /* 0x0000000a0b007209 */ /* 0x000fe40003800000 */
[----:B------:R-:W-:-:S02]  /*03f0*/  FSETP.LT.OR P0, PT, R2, RZ, P0 ;  /* 0x000000ff0200720b */ /* 0x000fc40000701400 */
[----:B------:R-:W-:-:S11]  /*0400*/  FSETP.LT.OR P1, PT, R0, RZ, P1 ;  /* 0x000000ff0000720b */ /* 0x000fd60000f21400 */
[----:B------:R-:W-:Y:S08]  /*0410*/  @!P0 F2I.TRUNC.NTZ R0, R8 ;  /* 0x0000000800008305 */ /* 0x000ff0000020f100 */
[----:B------:R-:W0:Y:S08]  /*0420*/  @!P0 F2I.TRUNC.NTZ R7, R13 ;  /* 0x0000000d00078305 */ /* 0x000e30000020f100 */
[----:B------:R-:W-:Y:S01]  /*0430*/  @!P1 F2I.TRUNC.NTZ R2, R10 ;  /* 0x0000000a00029305 */ /* 0x000fe2000020f100 */
[----:B0-----:R-:W-:-:S07]  /*0440*/  @!P0 IMAD R7, R0, UR4, R7 ;  /* 0x0000000400078c24 */ /* 0x001fce000f8e0207 */
[----:B------:R-:W0:Y:S01]  /*0450*/  @!P1 F2I.TRUNC.NTZ R9, R11 ;  /* 0x0000000b00099305 */ /* 0x000e22000020f100 */
[----:B------:R-:W-:Y:S02]  /*0460*/  IMAD.MOV.U32 R0, RZ, RZ, 0x461c4000 ;  /* 0x461c4000ff007424 */ /* 0x000fe400078e00ff */
[----:B------:R-:W-:-:S05]  /*0470*/  @!P0 IMAD.WIDE R6, R7, 0x4, R4 ;  /* 0x0000000407068825 */ /* 0x000fca00078e0204 */
[----:B------:R-:W2:Y:S01]  /*0480*/  @!P0 LDG.E R0, desc[UR6][R6.64] ;  /* 0x0000000606008981 */ /* 0x000ea2000c1e1900 */
[----:B0-----:R-:W-:Y:S01]  /*0490*/  @!P1 IMAD R9, R2, UR4, R9 ;  /* 0x0000000402099c24 */ /* 0x001fe2000f8e0209 */
[----:B------:R-:W0:Y:S01]  /*04a0*/  LDCU.64 UR4, c[0x0][0x3c0] ;  /* 0x00007800ff0477ac */ /* 0x000e220008000a00 */
[----:B------:R-:W-:Y:S02]  /*04b0*/  IMAD.MOV.U32 R2, RZ, RZ, 0x461c4000 ;  /* 0x461c4000ff027424 */ /* 0x000fe400078e00ff */
[----:B------:R-:W-:-:S05]  /*04c0*/  @!P1 IMAD.WIDE R4, R9, 0x4, R4 ;  /* 0x0000000409049825 */ /* 0x000fca00078e0204 */
[----:B------:R-:W3:Y:S01]  /*04d0*/  @!P1 LDG.E R2, desc[UR6][R4.64] ;  /* 0x0000000604029981 */ /* 0x000ee2000c1e1900 */
[----:B--2---:R-:W-:-:S04]  /*04e0*/  FSETP.NEU.AND P0, PT, R0, RZ, PT ;  /* 0x000000ff0000720b */ /* 0x004fc80003f0d000 */
[----:B------:R-:W-:Y:S02]  /*04f0*/  FSEL R0, R0, 10000, P0 ;  /* 0x461c400000007808 */ /* 0x000fe40000000000 */
[----:B---3--:R-:W-:-:S04]  /*0500*/  FSETP.NEU.AND P1, PT, R2, RZ, PT ;  /* 0x000000ff0200720b */ /* 0x008fc80003f2d000 */
[----:B------:R-:W-:-:S05]  /*0510*/  FSEL R9, R2, 10000, P1 ;  /* 0x461c400002097808 */ /* 0x000fca0000800000 */
[----:B------:R-:W-:-:S06]  /*0520*/  FADD R9, R0, -R9 ;  /* 0x8000000900097221 */ /* 0x000fcc0000000000 */
[----:B------:R-:W0:Y:S02]  /*0530*/  F2F.F64.F32 R8, R9 ;  /* 0x0000000900087310 */ /* 0x000e240000201800 */
[----:B0-----:R-:W-:-:S14]  /*0540*/  DSETP.GEU.AND P0, PT, R8, UR4, PT ;  /* 0x0000000408007e2a */ /* 0x001fdc000bf0e000 */
[----:B------:R-:W0:Y:S01]  /*0550*/  @!P0 LDC.64 R10, c[0x0][0x3c8] ;  /* 0x0000f200ff0a8b82 */ /* 0x000e220000000a00 */
[----:B------:R-:W-:Y:S01]  /*0560*/  IMAD.MOV.U32 R0, RZ, RZ, 0x1 ;  /* 0x00000001ff007424 */ /* 0x000fe200078e00ff */
[----:B0-----:R-:W-:-:S05]  /*0570*/  @!P0 IADD3 R6, P1, PT, R3, R10, RZ ;  /* 0x0000000a03068210 */ /* 0x001fca0007f3e0ff */
[----:B------:R-:W-:-:S05]  /*0580*/  @!P0 IMAD.X R7, RZ, RZ, R11, P1 ;  /* 0x000000ffff078224 */ /* 0x000fca00008e060b */
[----:B------:R0:W-:Y:S01]  /*0590*/  @!P0 STG.E.U8 desc[UR6][R6.64], R0 ;  /* 0x0000000006008986 */ /* 0x0001e2000c101106 */
[----:B------:R-:W-:Y:S05]  /*05a0*/  @!P0 EXIT ;  /* 0x000000000000894d */ /* 0x000fea0003800000 */
[----:B------:R-:W1:Y:S02]  /*05b0*/  LDCU.64 UR4, c[0x0][0x3c8] ;  /* 0x00007900ff0477ac */ /* 0x000e640008000a00 */
[----:B-1----:R-:W-:-:S05]  /*05c0*/  IADD3 R2, P0, PT, R3, UR4, RZ ;  /* 0x0000000403027c10 */ /* 0x002fca000ff1e0ff */
[----:B------:R-:W-:-:S05]  /*05d0*/  IMAD.X R3, RZ, RZ, UR5, P0 ;  /* 0x00000005ff037e24 */ /* 0x000fca00080e06ff */
[----:B------:R-:W-:Y:S01]  /*05e0*/  STG.E.U8 desc[UR6][R2.64], RZ ;  /* 0x000000ff02007986 */ /* 0x000fe2000c101106 */
[----:B------:R-:W-:Y:S05]  /*05f0*/  EXIT ;  /* 0x000000000000794d */ /* 0x000fea0003800000 */
        .weak           $__internal_1_$__cuda_sm20_dblrcp_rn_slowpath_v3
        .type           $__internal_1_$__cuda_sm20_dblrcp_rn_slowpath_v3,@function
        .size           $__internal_1_$__cuda_sm20_dblrcp_rn_slowpath_v3,(.L_x_137 - $__internal_1_$__cuda_sm20_dblrcp_rn_slowpath_v3)
$__internal_1_$__cuda_sm20_dblrcp_rn_slowpath_v3:
[----:B------:R-:W-:Y:S01]  /*0600*/  DSETP.GTU.AND P0, PT, |R8|, +INF , PT ;  /* 0x7ff000000800742a */ /* 0x000fe20003f0c200 */
[----:B------:R-:W-:-:S13]  /*0610*/  BSSY.RECONVERGENT B1, `(.L_x_116) ;  /* 0x0000023000017945 */ /* 0x000fda0003800200 */
[----:B------:R-:W-:Y:S05]  /*0620*/  @P0 BRA `(.L_x_117) ;  /* 0x00000000007c0947 */ /* 0x000fea0003800000 */
[----:B------:R-:W-:-:S05]  /*0630*/  LOP3.LUT R2, R9, 0x7fffffff, RZ, 0xc0, !PT ;  /* 0x7fffffff09027812 */ /* 0x000fca00078ec0ff */
[----:B------:R-:W-:-:S05]  /*0640*/  VIADD R10, R2, 0xffffffff ;  /* 0xffffffff020a7836 */ /* 0x000fca0000000000 */
[----:B------:R-:W-:-:S13]  /*0650*/  ISETP.GE.U32.AND P0, PT, R10, 0x7fefffff, PT ;  /* 0x7fefffff0a00780c */ /* 0x000fda0003f06070 */
[----:B------:R-:W-:Y:S02]  /*0660*/  @P0 LOP3.LUT R11, R9, 0x7ff00000, RZ, 0x3c, !PT ;  /* 0x7ff00000090b0812 */ /* 0x000fe400078e3cff */
[----:B------:R-:W-:Y:S01]  /*0670*/  @P0 MOV R10, RZ ;  /* 0x000000ff000a0202 */ /* 0x000fe20000000f00 */
[----:B------:R-:W-:Y:S06]  /*0680*/  @P0 BRA `(.L_x_118) ;  /* 0x00000000006c0947 */ /* 0x000fec0003800000 */
[----:B------:R-:W-:-:S13]  /*0690*/  ISETP.GE.U32.AND P0, PT, R2, 0x1000001, PT ;  /* 0x010000010200780c */ /* 0x000fda0003f06070 */
[----:B------:R-:W-:Y:S05]  /*06a0*/  @!P0 BRA `(.L_x_119) ;  /* 0x0000000000348947 */ /* 0x000fea0003800000 */
[----:B------:R-:W-:Y:S02]  /*06b0*/  VIADD R11, R9, 0xc0200000 ;  /* 0xc0200000090b7836 */ /* 0x000fe40000000000 */
[----:B------:R-:W-:Y:S02]  /*06c0*/  IMAD.MOV.U32 R10, RZ, RZ, R8 ;  /* 0x000000ffff0a7224 */ /* 0x000fe400078e0008 */
[----:B------:R-:W0:Y:S04]  /*06d0*/  MUFU.RCP64H R13, R11 ;  /* 0x0000000b000d7308 */ /* 0x000e280000001800 */
[----:B0-----:R-:W-:-:S08]  /*06e0*/  DFMA R14, -R10, R12, 1 ;  /* 0x3ff000000a0e742b */ /* 0x001fd0000000010c */
[----:B------:R-:W-:-:S08]  /*06f0*/  DFMA R14, R14, R14, R14 ;  /* 0x0000000e0e0e722b */ /* 0x000fd0000000000e */
[----:B------:R-:W-:-:S08]  /*0700*/  DFMA R14, R12, R14, R12 ;  /* 0x0000000e0c0e722b */ /* 0x000fd0000000000c */
[----:B------:R-:W-:-:S08]  /*0710*/  DFMA R12, -R10, R14, 1 ;  /* 0x3ff000000a0c742b */ /* 0x000fd0000000010e */
[----:B------:R-:W-:-:S08]  /*0720*/  DFMA R12, R14, R12, R14 ;  /* 0x0000000c0e0c722b */ /* 0x000fd0000000000e */
[----:B------:R-:W-:-:S08]  /*0730*/  DMUL R12, R12, 2.2250738585072013831e-308 ;  /* 0x001000000c0c7828 */ /* 0x000fd00000000000 */
[----:B------:R-:W-:-:S08]  /*0740*/  DFMA R8, -R8, R12, 1 ;  /* 0x3ff000000808742b */ /* 0x000fd0000000010c */
[----:B------:R-:W-:-:S08]  /*0750*/  DFMA R8, R8, R8, R8 ;  /* 0x000000080808722b */ /* 0x000fd00000000008 */
[----:B------:R-:W-:Y:S01]  /*0760*/  DFMA R10, R12, R8, R12 ;  /* 0x000000080c0a722b */ /* 0x000fe2000000000c */
[----:B------:R-:W-:Y:S10]  /*0770*/  BRA `(.L_x_118) ;  /* 0x0000000000307947 */ /* 0x000ff40003800000 */
.L_x_119:
[----:B------:R-:W-:Y:S01]  /*0780*/  DMUL R8, R8, 8.11296384146066816958e+31 ;  /* 0x4690000008087828 */ /* 0x000fe20000000000 */
[----:B------:R-:W-:-:S05]  /*0790*/  IMAD.MOV.U32 R10, RZ, RZ, R12 ;  /* 0x000000ffff0a7224 */ /* 0x000fca00078e000c */
[----:B------:R-:W0:Y:S02]  /*07a0*/  MUFU.RCP64H R11, R9 ;  /* 0x00000009000b7308 */ /* 0x000e240000001800 */
[----:B0-----:R-:W-:-:S08]  /*07b0*/  DFMA R12, -R8, R10, 1 ;  /* 0x3ff00000080c742b */ /* 0x001fd0000000010a */
[----:B------:R-:W-:-:S08]  /*07c0*/  DFMA R12, R12, R12, R12 ;  /* 0x0000000c0c0c722b */ /* 0x000fd0000000000c */
[----:B------:R-:W-:-:S08]  /*07d0*/  DFMA R12, R10, R12, R10 ;  /* 0x0000000c0a0c722b */ /* 0x000fd0000000000a */
[----:B------:R-:W-:-:S08]  /*07e0*/  DFMA R10, -R8, R12, 1 ;  /* 0x3ff00000080a742b */ /* 0x000fd0000000010c */
[----:B------:R-:W-:-:S08]  /*07f0*/  DFMA R10, R12, R10, R12 ;  /* 0x0000000a0c0a722b */ /* 0x000fd0000000000c */
[----:B------:R-:W-:Y:S01]  /*0800*/  DMUL R10, R10, 8.11296384146066816958e+31 ;  /* 0x469000000a0a7828 */ /* 0x000fe20000000000 */
[----:B------:R-:W-:Y:S10]  /*0810*/  BRA `(.L_x_118) ;  /* 0x0000000000087947 */ /* 0x000ff40003800000 */
.L_x_117:
[----:B------:R-:W-:Y:S01]  /*0820*/  LOP3.LUT R11, R9, 0x80000, RZ, 0xfc, !PT ;  /* 0x00080000090b7812 */ /* 0x000fe200078efcff */
[----:B------:R-:W-:-:S07]  /*0830*/  IMAD.MOV.U32 R10, RZ, RZ, R8 ;  /* 0x000000ffff0a7224 */ /* 0x000fce00078e0008 */
.L_x_118:
[----:B------:R-:W-:Y:S05]  /*0840*/  BSYNC.RECONVERGENT B1 ;  /* 0x0000000000017941 */ /* 0x000fea0003800200 */
.L_x_116:
[----:B------:R-:W-:Y:S01]  /*0850*/  IMAD.MOV.U32 R8, RZ, RZ, R0 ;  /* 0x000000ffff087224 */ /* 0x000fe200078e0000 */
[----:B------:R-:W-:Y:S01]  /*0860*/  MOV R14, R10 ;  /* 0x0000000a000e7202 */ /* 0x000fe20000000f00 */
[----:B------:R-:W-:Y:S02]  /*0870*/  IMAD.MOV.U32 R9, RZ, RZ, 0x0 ;  /* 0x00000000ff097424 */ /* 0x000fe400078e00ff */
[----:B------:R-:W-:Y:S02]  /*0880*/  IMAD.MOV.U32 R15, RZ, RZ, R11 ;  /* 0x000000ffff0f7224 */ /* 0x000fe400078e000b */
[----:B------:R-:W-:Y:S05]  /*0890*/  RET.REL.NODEC R8 `(_Z25kernel_split_image_pointsiP4int2S0_iPfS_S_S_dPb) ;  /* 0xfffffff408d87950 */ /* 0x000fea0003c3ffff */
.L_x_120:
        /* <DEDUP_REMOVED lines=14> */
.L_x_137:


//--------------------- .text._Z29kernel_split_all_image_pointsiP4int2S0_iPfS_S0_S0_PdiPb --------------------------
	.section	.text._Z29kernel_split_all_image_pointsiP4int2S0_iPfS_S0_S0_PdiPb,"ax",@progbits
	.align	128
        .global         _Z29kernel_split_all_image_pointsiP4int2S0_iPfS_S0_S0_PdiPb
        .type           _Z29kernel_split_all_image_pointsiP4int2S0_iPfS_S0_S0_PdiPb,@function
        .size           _Z29kernel_split_all_image_pointsiP4int2S0_iPfS_S0_S0_PdiPb,(.L_x_138 - _Z29kernel_split_all_image_pointsiP4int2S0_iPfS_S0_S0_PdiPb)
        .other          _Z29kernel_split_all_image_pointsiP4int2S0_iPfS_S0_S0_PdiPb,@"STO_CUDA_ENTRY STV_DEFAULT"
_Z29kernel_split_all_image_pointsiP4int2S0_iPfS_S0_S0_PdiPb:
.text._Z29kernel_split_all_image_pointsiP4int2S0_iPfS_S0_S0_PdiPb:
        /* <DEDUP_REMOVED lines=32> */
[----:B------:R-:W-:Y:S02]  /*0200*/  DFMA R14, R6, R6, R6 ;  /* 0x00000006060e722b */ /* 0x000fe40000000006 */
[----:B------:R-:W0:Y:S06]  /*0210*/  S2R R7, SR_CTAID.Y ;  /* 0x0000000000077919 */ /* 0x000e2c0000002600 */
[----:B------:R-:W-:-:S08]  /*0220*/  DFMA R14, R12, R14, R12 ;  /* 0x0000000e0c0e722b */ /* 0x000fd0000000000c */
[----:B------:R-:W-:-:S08]  /*0230*/  DFMA R16, -R10, R14, 1 ;  /* 0x3ff000000a10742b */ /* 0x000fd0000000010e */
[----:B------:R-:W-:Y:S01]  /*0240*/  DFMA R14, R14, R16, R14 ;  /* 0x000000100e0e722b */ /* 0x000fe2000000000e */
[----:B------:R-:W-:Y:S10]  /*0250*/  @P0 BRA `(.L_x_122) ;  /* 0x0000000000100947 */ /* 0x000ff40003800000 */
[----:B------:R-:W-:-:S05]  /*0260*/  LOP3.LUT R6, R11, 0x7fffffff, RZ, 0xc0, !PT ;  /* 0x7fffffff0b067812 */ /* 0x000fca00078ec0ff */
[----:B------:R-:W-:Y:S01]  /*0270*/  VIADD R12, R6, 0xfff00000 ;  /* 0xfff00000060c7836 */ /* 0x000fe20000000000 */
[----:B------:R-:W-:-:S07]  /*0280*/  MOV R6, 0x2a0 ;  /* 0x000002a000067802 */ /* 0x000fce0000000f00 */
[----:B0-----:R-:W-:Y:S05]  /*0290*/  CALL.REL.NOINC `($__internal_2_$__cuda_sm20_dblrcp_rn_slowpath_v3) ;  /* 0x00000004000c7944 */ /* 0x001fea0003c00000 */
.L_x_122:
[----:B------:R-:W-:Y:S05]  /*02a0*/  BSYNC.RECONVERGENT B0 ;  /* 0x0000000000007941 */ /* 0x000fea0003800200 */
.L_x_121:
[----:B------:R-:W0:Y:S01]  /*02b0*/  LDC.64 R8, c[0x0][0x3b0] ;  /* 0x0000ec00ff087b82 */ /* 0x000e220000000a00 */
[----:B------:R-:W1:Y:S07]  /*02c0*/  LDCU.64 UR4, c[0x0][0x3a8] ;  /* 0x00007500ff0477ac */ /* 0x000e6e0008000a00 */
[----:B------:R-:W2:Y:S01]  /*02d0*/  LDC.64 R10, c[0x0][0x3b8] ;  /* 0x0000ee00ff0a7b82 */ /* 0x000ea20000000a00 */
[----:B0-----:R-:W-:-:S06]  /*02e0*/  IMAD.WIDE.U32 R8, R7, 0x8, R8 ;  /* 0x0000000807087825 */ /* 0x001fcc00078e0008 */
[----:B------:R-:W3:Y:S01]  /*02f0*/  LDG.E.64 R8, desc[UR6][R8.64] ;  /* 0x0000000608087981 */ /* 0x000ee2000c1e1b00 */
[----:B--2---:R-:W-:-:S06]  /*0300*/  IMAD.WIDE.U32 R10, R7, 0x8, R10 ;  /* 0x00000008070a7825 */ /* 0x004fcc00078e000a */
[----:B------:R-:W2:Y:S01]  /*0310*/  LDG.E.64 R10, desc[UR6][R10.64] ;  /* 0x000000060a0a7981 */ /* 0x000ea2000c1e1b00 */
[----:B------:R-:W0:Y:S01]  /*0320*/  F2F.F32.F64 R14, R14 ;  /* 0x0000000e000e7310 */ /* 0x000e220000301000 */
[----:B------:R-:W-:Y:S02]  /*0330*/  I2FP.F32.S32 R6, R5 ;  /* 0x0000000500067245 */ /* 0x000fe40000201400 */
[----:B------:R-:W-:Y:S02]  /*0340*/  I2FP.F32.S32 R4, R4 ;  /* 0x0000000400047245 */ /* 0x000fe40000201400 */
[----:B---3--:R-:W-:Y:S02]  /*0350*/  I2FP.F32.S32 R13, R9 ;  /* 0x00000009000d7245 */ /* 0x008fe40000201400 */
[----:B------:R-:W-:Y:S02]  /*0360*/  I2FP.F32.S32 R5, R8 ;  /* 0x0000000800057245 */ /* 0x000fe40000201400 */
[----:B--2---:R-:W-:Y:S01]  /*0370*/  I2FP.F32.S32 R19, R11 ;  /* 0x0000000b00137245 */ /* 0x004fe20000201400 */
[----:B0-----:R-:W-:Y:S01]  /*0380*/  FFMA R12, R14, R13, R6 ;  /* 0x0000000d0e0c7223 */ /* 0x001fe20000000006 */
[----:B------:R-:W-:-:S03]  /*0390*/  I2FP.F32.S32 R17, R10 ;  /* 0x0000000a00117245 */ /* 0x000fc60000201400 */
[C---:B------:R-:W-:Y:S01]  /*03a0*/  FFMA R19, R14.reuse, R19, R6 ;  /* 0x000000130e137223 */ /* 0x040fe20000000006 */
[----:B-1----:R-:W-:Y:S01]  /*03b0*/  I2FP.F32.S32 R6, UR5 ;  /* 0x0000000500067c45 */ /* 0x002fe20008201400 */
[C-C-:B------:R-:W-:Y:S01]  /*03c0*/  FFMA R13, R14.reuse, R5, R4.reuse ;  /* 0x000000050e0d7223 */ /* 0x140fe20000000004 */
[----:B------:R-:W-:Y:S01]  /*03d0*/  FFMA R17, R14, R17, R4 ;  /* 0x000000110e117223 */ /* 0x000fe20000000004 */
[----:B------:R-:W-:Y:S01]  /*03e0*/  I2FP.F32.S32 R4, UR4 ;  /* 0x0000000400047c45 */ /* 0x000fe20008201400 */
[----:B------:R-:W0:Y:S01]  /*03f0*/  LDC.64 R10, c[0x0][0x3c0] ;  /* 0x0000f000ff0a7b82 */ /* 0x000e220000000a00 */
[-C--:B------:R-:W-:Y:S02]  /*0400*/  FSETP.GE.AND P0, PT, R12, R6.reuse, PT ;  /* 0x000000060c00720b */ /* 0x080fe40003f06000 */
[----:B------:R-:W-:Y:S02]  /*0410*/  FSETP.GE.AND P1, PT, R19, R6, PT ;  /* 0x000000061300720b */ /* 0x000fe40003f26000 */
[----:B------:R-:W-:-:S02]  /*0420*/  FMNMX R5, R13, R12, PT ;  /* 0x0000000c0d057209 */ /* 0x000fc40003800000 */
[-C--:B------:R-:W-:Y:S02]  /*0430*/  FSETP.GE.OR P0, PT, R13, R4.reuse, P0 ;  /* 0x000000040d00720b */ /* 0x080fe40000706400 */
[C---:B------:R-:W-:Y:S02]  /*0440*/  FSETP.GE.OR P1, PT, R17.reuse, R4, P1 ;  /* 0x000000041100720b */ /* 0x040fe40000f26400 */
[----:B------:R-:W-:Y:S02]  /*0450*/  FMNMX R4, R17, R19, PT ;  /* 0x0000001311047209 */ /* 0x000fe40003800000 */
[----:B------:R-:W-:Y:S02]  /*0460*/  FSETP.LT.OR P0, PT, R5, RZ, P0 ;  /* 0x000000ff0500720b */ /* 0x000fe40000701400 */
[----:B------:R-:W-:-:S11]  /*0470*/  FSETP.LT.OR P1, PT, R4, RZ, P1 ;  /* 0x000000ff0400720b */ /* 0x000fd60000f21400 */
[----:B------:R-:W-:Y:S08]  /*0480*/  @!P0 F2I.TRUNC.NTZ R4, R12 ;  /* 0x0000000c00048305 */ /* 0x000ff0000020f100 */
[----:B------:R-:W1:Y:S08]  /*0490*/  @!P0 F2I.TRUNC.NTZ R5, R13 ;  /* 0x0000000d00058305 */ /* 0x000e70000020f100 */
[----:B------:R-:W-:Y:S08]  /*04a0*/  @!P1 F2I.TRUNC.NTZ R6, R19 ;  /* 0x0000001300069305 */ /* 0x000ff0000020f100 */
[----:B------:R-:W2:Y:S01]  /*04b0*/  @!P1 F2I.TRUNC.NTZ R9, R17 ;  /* 0x0000001100099305 */ /* 0x000ea2000020f100 */
[----:B-1----:R-:W-:Y:S01]  /*04c0*/  @!P0 IMAD R5, R4, UR4, R5 ;  /* 0x0000000404058c24 */ /* 0x002fe2000f8e0205 */
[----:B------:R-:W-:-:S03]  /*04d0*/  MOV R8, 0x461c4000 ;  /* 0x461c400000087802 */ /* 0x000fc60000000f00 */
[----:B------:R-:W-:-:S04]  /*04e0*/  @!P0 IMAD.WIDE R4, R5, 0x4, R2 ;  /* 0x0000000405048825 */ /* 0x000fc800078e0202 */
[----:B--2---:R-:W-:Y:S02]  /*04f0*/  @!P1 IMAD R9, R6, UR4, R9 ;  /* 0x0000000406099c24 */ /* 0x004fe4000f8e0209 */
[----:B------:R-:W-:Y:S02]  /*0500*/  IMAD.MOV.U32 R6, RZ, RZ, 0x461c4000 ;  /* 0x461c4000ff067424 */ /* 0x000fe400078e00ff */
[----:B------:R-:W-:-:S04]  /*0510*/  @!P1 IMAD.WIDE R2, R9, 0x4, R2 ;  /* 0x0000000409029825 */ /* 0x000fc800078e0202 */
[----:B------:R-:W2:Y:S04]  /*0520*/  @!P0 LDG.E R6, desc[UR6][R4.64] ;  /* 0x0000000604068981 */ /* 0x000ea8000c1e1900 */
[----:B------:R-:W3:Y:S01]  /*0530*/  @!P1 LDG.E R8, desc[UR6][R2.64] ;  /* 0x0000000602089981 */ /* 0x000ee2000c1e1900 */
[----:B0-----:R-:W-:-:S06]  /*0540*/  IMAD.WIDE.U32 R10, R7, 0x8, R10 ;  /* 0x00000008070a7825 */ /* 0x001fcc00078e000a */
[----:B------:R-:W4:Y:S01]  /*0550*/  LDG.E.64 R10, desc[UR6][R10.64] ;  /* 0x000000060a0a7981 */ /* 0x000f22000c1e1b00 */
[----:B--2---:R-:W-:Y:S02]  /*0560*/  FSETP.NEU.AND P0, PT, R6, RZ, PT ;  /* 0x000000ff0600720b */ /* 0x004fe40003f0d000 */
[----:B---3--:R-:W-:Y:S02]  /*0570*/  FSETP.NEU.AND P1, PT, R8, RZ, PT ;  /* 0x000000ff0800720b */ /* 0x008fe40003f2d000 */
[----:B------:R-:W-:Y:S02]  /*0580*/  FSEL R6, R6, 10000, P0 ;  /* 0x461c400006067808 */ /* 0x000fe40000000000 */
[----:B------:R-:W-:-:S05]  /*0590*/  FSEL R9, R8, 10000, P1 ;  /* 0x461c400008097808 */ /* 0x000fca0000800000 */
[----:B------:R-:W-:-:S06]  /*05a0*/  FADD R9, R6, -R9 ;  /* 0x8000000906097221 */ /* 0x000fcc0000000000 */
[----:B------:R-:W4:Y:S02]  /*05b0*/  F2F.F64.F32 R8, R9 ;  /* 0x0000000900087310 */ /* 0x000f240000201800 */
[----:B----4-:R-:W-:-:S14]  /*05c0*/  DSETP.GT.AND P0, PT, R10, R8, PT ;  /* 0x000000080a00722a */ /* 0x010fdc0003f04000 */
[----:B------:R-:W-:Y:S05]  /*05d0*/  @!P0 BRA `(.L_x_123) ;  /* 0x0000000000208947 */ /* 0x000fea0003800000 */
[----:B------:R-:W0:Y:S01]  /*05e0*/  LDCU UR8, c[0x0][0x398] ;  /* 0x00007300ff0877ac */ /* 0x000e220008000800 */
[----:B------:R-:W1:Y:S01]  /*05f0*/  LDCU.64 UR4, c[0x0][0x3d0] ;  /* 0x00007a00ff0477ac */ /* 0x000e620008000a00 */
[----:B0-----:R-:W-:-:S05]  /*0600*/  IMAD R0, R7, UR8, R0 ;  /* 0x0000000807007c24 */ /* 0x001fca000f8e0200 */
[----:B-1----:R-:W-:Y:S01]  /*0610*/  IADD3 R2, P0, PT, R0, UR4, RZ ;  /* 0x0000000400027c10 */ /* 0x002fe2000ff1e0ff */
[----:B------:R-:W-:-:S04]  /*0620*/  IMAD.MOV.U32 R0, RZ, RZ, 0x1 ;  /* 0x00000001ff007424 */ /* 0x000fc800078e00ff */
[----:B------:R-:W-:-:S05]  /*0630*/  IMAD.X R3, RZ, RZ, UR5, P0 ;  /* 0x00000005ff037e24 */ /* 0x000fca00080e06ff */
[----:B------:R-:W-:Y:S01]  /*0640*/  STG.E.U8 desc[UR6][R2.64], R0 ;  /* 0x0000000002007986 */ /* 0x000fe2000c101106 */
[----:B------:R-:W-:Y:S05]  /*0650*/  EXIT ;  /* 0x000000000000794d */ /* 0x000fea0003800000 */
.L_x_123:
[----:B------:R-:W0:Y:S01]  /*0660*/  LDCU UR4, c[0x0][0x398] ;  /* 0x00007300ff0477ac */ /* 0x000e220008000800 */
[----:B------:R-:W1:Y:S01]  /*0670*/  LDCU.64 UR8, c[0x0][0x3d0] ;  /* 0x00007a00ff0877ac */ /* 0x000e620008000a00 */
[----:B0-----:R-:W-:-:S05]  /*0680*/  IMAD R0, R7, UR4, R0 ;  /* 0x0000000407007c24 */ /* 0x001fca000f8e0200 */
[----:B-1----:R-:W-:-:S04]  /*0690*/  IADD3 R2, P0, PT, R0, UR8, RZ ;  /* 0x0000000800027c10 */ /* 0x002fc8000ff1e0ff */
[----:B------:R-:W-:-:S05]  /*06a0*/  IADD3.X R3, PT, PT, RZ, UR9, RZ, P0, !PT ;  /* 0x00000009ff037c10 */ /* 0x000fca00087fe4ff */
[----:B------:R-:W-:Y:S01]  /*06b0*/  STG.E.U8 desc[UR6][R2.64], RZ ;  /* 0x000000ff02007986 */ /* 0x000fe2000c101106 */
[----:B------:R-:W-:Y:S05]  /*06c0*/  EXIT ;  /* 0x000000000000794d */ /* 0x000fea0003800000 */
        .weak           $__internal_2_$__cuda_sm20_dblrcp_rn_slowpath_v3
        .type           $__internal_2_$__cuda_sm20_dblrcp_rn_slowpath_v3,@function
        .size           $__internal_2_$__cuda_sm20_dblrcp_rn_slowpath_v3,(.L_x_138 - $__internal_2_$__cuda_sm20_dblrcp_rn_slowpath_v3)
$__internal_2_$__cuda_sm20_dblrcp_rn_slowpath_v3:
[----:B------:R-:W-:Y:S01]  /*06d0*/  IMAD.MOV.U32 R8, RZ, RZ, R10 ;  /* 0x000000ffff087224 */ /* 0x000fe200078e000a */
[----:B------:R-:W-:Y:S01]  /*06e0*/  BSSY.RECONVERGENT B1, `(.L_x_124) ;  /* 0x0000025000017945 */ /* 0x000fe20003800200 */
[----:B------:R-:W-:-:S06]  /*06f0*/  IMAD.MOV.U32 R9, RZ, RZ, R11 ;  /* 0x000000ffff097224 */ /* 0x000fcc00078e000b */
[----:B------:R-:W-:-:S14]  /*0700*/  DSETP.GTU.AND P0, PT, |R8|, +INF , PT ;  /* 0x7ff000000800742a */ /* 0x000fdc0003f0c200 */
[----:B------:R-:W-:Y:S05]  /*0710*/  @P0 BRA `(.L_x_125) ;  /* 0x00000000007c0947 */ /* 0x000fea0003800000 */
[----:B------:R-:W-:-:S04]  /*0720*/  LOP3.LUT R13, R11, 0x7fffffff, RZ, 0xc0, !PT ;  /* 0x7fffffff0b0d7812 */ /* 0x000fc800078ec0ff */
[----:B------:R-:W-:-:S04]  /*0730*/  IADD3 R10, PT, PT, R13, -0x1, RZ ;  /* 0xffffffff0d0a7810 */ /* 0x000fc80007ffe0ff */
[----:B------:R-:W-:-:S13]  /*0740*/  ISETP.GE.U32.AND P0, PT, R10, 0x7fefffff, PT ;  /* 0x7fefffff0a00780c */ /* 0x000fda0003f06070 */
[----:B------:R-:W-:Y:S01]  /*0750*/  @P0 LOP3.LUT R11, R9, 0x7ff00000, RZ, 0x3c, !PT ;  /* 0x7ff00000090b0812 */ /* 0x000fe200078e3cff */
[----:B------:R-:W-:Y:S01]  /*0760*/  @P0 IMAD.MOV.U32 R10, RZ, RZ, RZ ;  /* 0x000000ffff0a0224 */ /* 0x000fe200078e00ff */
[----:B------:R-:W-:Y:S06]  /*0770*/  @P0 BRA `(.L_x_126) ;  /* 0x00000000006c0947 */ /* 0x000fec0003800000 */
[----:B------:R-:W-:-:S13]  /*0780*/  ISETP.GE.U32.AND P0, PT, R13, 0x1000001, PT ;  /* 0x010000010d00780c */ /* 0x000fda0003f06070 */
[----:B------:R-:W-:Y:S05]  /*0790*/  @!P0 BRA `(.L_x_127) ;  /* 0x0000000000348947 */ /* 0x000fea0003800000 */
[----:B------:R-:W-:Y:S01]  /*07a0*/  VIADD R11, R9, 0xc0200000 ;  /* 0xc0200000090b7836 */ /* 0x000fe20000000000 */
[----:B------:R-:W-:-:S03]  /*07b0*/  MOV R10, R8 ;  /* 0x00000008000a7202 */ /* 0x000fc60000000f00 */
[----:B------:R-:W0:Y:S03]  /*07c0*/  MUFU.RCP64H R13, R11 ;  /* 0x0000000b000d7308 */ /* 0x000e260000001800 */
        /* <DEDUP_REMOVED lines=10> */
.L_x_127:
        /* <DEDUP_REMOVED lines=10> */
.L_x_125:
[----:B------:R-:W-:Y:S01]  /*0910*/  LOP3.LUT R11, R9, 0x80000, RZ, 0xfc, !PT ;  /* 0x00080000090b7812 */ /* 0x000fe200078efcff */
[----:B------:R-:W-:-:S07]  /*0920*/  IMAD.MOV.U32 R10, RZ, RZ, R8 ;  /* 0x000000ffff0a7224 */ /* 0x000fce00078e0008 */
.L_x_126:
[----:B------:R-:W-:Y:S05]  /*0930*/  BSYNC.RECONVERGENT B1 ;  /* 0x0000000000017941 */ /* 0x000fea0003800200 */
.L_x_124:
[----:B------:R-:W-:Y:S02]  /*0940*/  HFMA2 R9, -RZ, RZ, 0, 0 ;  /* 0x00000000ff097431 */ /* 0x000fe400000001ff */
[----:B------:R-:W-:Y:S01]  /*0950*/  IMAD.MOV.U32 R8, RZ, RZ, R6 ;  /* 0x000000ffff087224 */ /* 0x000fe200078e0006 */
[----:B------:R-:W-:Y:S01]  /*0960*/  MOV R14, R10 ;  /* 0x0000000a000e7202 */ /* 0x000fe20000000f00 */
[----:B------:R-:W-:Y:S02]  /*0970*/  IMAD.MOV.U32 R15, RZ, RZ, R11 ;  /* 0x000000ffff0f7224 */ /* 0x000fe400078e000b */
[----:B------:R-:W-:Y:S05]  /*0980*/  RET.REL.NODEC R8 `(_Z29kernel_split_all_image_pointsiP4int2S0_iPfS_S0_S0_PdiPb) ;  /* 0xfffffff4089c7950 */ /* 0x000fea0003c3ffff */
.L_x_128:
        /* <DEDUP_REMOVED lines=15> */
.L_x_138:


//--------------------- .text._Z25kernel_get_feature_valuesiP4int2S0_iPfS_S_S_Pd --------------------------
	.section	.text._Z25kernel_get_feature_valuesiP4int2S0_iPfS_S_S_Pd,"ax",@progbits
	.align	128
        .global         _Z25kernel_get_feature_valuesiP4int2S0_iPfS_S_S_Pd
        .type           _Z25kernel_get_feature_valuesiP4int2S0_iPfS_S_S_Pd,@function
        .size           _Z25kernel_get_feature_valuesiP4int2S0_iPfS_S_S_Pd,(.L_x_139 - _Z25kernel_get_feature_valuesiP4int2S0_iPfS_S_S_Pd)
        .other          _Z25kernel_get_feature_valuesiP4int2S0_iPfS_S_S_Pd,@"STO_CUDA_ENTRY STV_DEFAULT"
_Z25kernel_get_feature_valuesiP4int2S0_iPfS_S_S_Pd:
.text._Z25kernel_get_feature_valuesiP4int2S0_iPfS_S_S_Pd:
        /* <DEDUP_REMOVED lines=40> */
[----:B------:R-:W-:Y:S05]  /*0280*/  CALL.REL.NOINC `($__internal_3_$__cuda_sm20_dblrcp_rn_slowpath_v3) ;  /* 0x0000000000b87944 */ /* 0x000fea0003c00000 */
.L_x_130:
[----:B------:R-:W-:Y:S05]  /*0290*/  BSYNC.RECONVERGENT B0 ;  /* 0x0000000000007941 */ /* 0x000fea0003800200 */
.L_x_129:
        /* <DEDUP_REMOVED lines=12> */
[----:B------:R-:W-:-:S02]  /*0360*/  FFMA R11, R12, R5, R4 ;  /* 0x000000050c0b7223 */ /* 0x000fc40000000004 */
[----:B------:R-:W-:Y:S01]  /*0370*/  FFMA R13, R12, R9, R4 ;  /* 0x000000090c0d7223 */ /* 0x000fe20000000004 */
[----:B------:R-:W-:Y:S02]  /*0380*/  I2FP.F32.S32 R4, UR4 ;  /* 0x0000000400047c45 */ /* 0x000fe40008201400 */
[-C--:B------:R-:W-:Y:S02]  /*0390*/  FSETP.GE.AND P0, PT, R8, R6.reuse, PT ;  /* 0x000000060800720b */ /* 0x080fe40003f06000 */
[----:B------:R-:W-:Y:S02]  /*03a0*/  FSETP.GE.AND P1, PT, R10, R6, PT ;  /* 0x000000060a00720b */ /* 0x000fe40003f26000 */
[C---:B------:R-:W-:Y:S02]  /*03b0*/  FMNMX R5, R11.reuse, R8, PT ;  /* 0x000000080b057209 */ /* 0x040fe40003800000 */
[-C--:B------:R-:W-:Y:S02]  /*03c0*/  FSETP.GE.OR P0, PT, R11, R4.reuse, P0 ;  /* 0x000000040b00720b */ /* 0x080fe40000706400 */
[----:B------:R-:W-:-:S02]  /*03d0*/  FSETP.GE.OR P1, PT, R13, R4, P1 ;  /* 0x000000040d00720b */ /* 0x000fc40000f26400 */
[----:B------:R-:W-:Y:S02]  /*03e0*/  FMNMX R4, R13, R10, PT ;  /* 0x0000000a0d047209 */ /* 0x000fe40003800000 */
[----:B------:R-:W-:Y:S02]  /*03f0*/  FSETP.LT.OR P0, PT, R5, RZ, P0 ;  /* 0x000000ff0500720b */ /* 0x000fe40000701400 */
[----:B------:R-:W-:-:S11]  /*0400*/  FSETP.LT.OR P1, PT, R4, RZ, P1 ;  /* 0x000000ff0400720b */ /* 0x000fd60000f21400 */
[----:B------:R0:W-:Y:S08]  /*0410*/  @!P0 F2I.TRUNC.NTZ R4, R8 ;  /* 0x0000000800048305 */ /* 0x0001f0000020f100 */
[----:B------:R-:W1:Y:S01]  /*0420*/  @!P0 F2I.TRUNC.NTZ R5, R11 ;  /* 0x0000000b00058305 */ /* 0x000e62000020f100 */
[----:B0-----:R-:W0:Y:S07]  /*0430*/  LDC.64 R8, c[0x0][0x3c0] ;  /* 0x0000f000ff087b82 */ /* 0x001e2e0000000a00 */
[----:B------:R-:W-:Y:S01]  /*0440*/  @!P1 F2I.TRUNC.NTZ R6, R10 ;  /* 0x0000000a00069305 */ /* 0x000fe2000020f100 */
[----:B-1----:R-:W-:-:S07]  /*0450*/  @!P0 IMAD R5, R4, UR4, R5 ;  /* 0x0000000404058c24 */ /* 0x002fce000f8e0205 */
[----:B------:R-:W1:Y:S01]  /*0460*/  @!P1 F2I.TRUNC.NTZ R7, R13 ;  /* 0x0000000d00079305 */ /* 0x000e62000020f100 */
[----:B------:R-:W-:-:S04]  /*0470*/  @!P0 IMAD.WIDE R4, R5, 0x4, R2 ;  /* 0x0000000405048825 */ /* 0x000fc800078e0202 */
[----:B-1----:R-:W-:Y:S02]  /*0480*/  @!P1 IMAD R7, R6, UR4, R7 ;  /* 0x0000000406079c24 */ /* 0x002fe4000f8e0207 */
[----:B------:R-:W-:Y:S02]  /*0490*/  IMAD.MOV.U32 R6, RZ, RZ, 0x461c4000 ;  /* 0x461c4000ff067424 */ /* 0x000fe400078e00ff */
[----:B------:R-:W-:-:S04]  /*04a0*/  @!P1 IMAD.WIDE R2, R7, 0x4, R2 ;  /* 0x0000000407029825 */ /* 0x000fc800078e0202 */
[----:B------:R-:W-:Y:S01]  /*04b0*/  IMAD.MOV.U32 R7, RZ, RZ, 0x461c4000 ;  /* 0x461c4000ff077424 */ /* 0x000fe200078e00ff */
[----:B------:R-:W2:Y:S05]  /*04c0*/  @!P0 LDG.E R6, desc[UR6][R4.64] ;  /* 0x0000000604068981 */ /* 0x000eaa000c1e1900 */
[----:B------:R-:W3:Y:S01]  /*04d0*/  @!P1 LDG.E R7, desc[UR6][R2.64] ;  /* 0x0000000602079981 */ /* 0x000ee2000c1e1900 */
[----:B0-----:R-:W-:Y:S01]  /*04e0*/  IMAD.WIDE.U32 R8, R0, 0x8, R8 ;  /* 0x0000000800087825 */ /* 0x001fe200078e0008 */
[----:B--2---:R-:W-:-:S04]  /*04f0*/  FSETP.NEU.AND P0, PT, R6, RZ, PT ;  /* 0x000000ff0600720b */ /* 0x004fc80003f0d000 */
[----:B------:R-:W-:Y:S02]  /*0500*/  FSEL R6, R6, 10000, P0 ;  /* 0x461c400006067808 */ /* 0x000fe40000000000 */
[----:B---3--:R-:W-:-:S04]  /*0510*/  FSETP.NEU.AND P1, PT, R7, RZ, PT ;  /* 0x000000ff0700720b */ /* 0x008fc80003f2d000 */
[----:B------:R-:W-:-:S05]  /*0520*/  FSEL R7, R7, 10000, P1 ;  /* 0x461c400007077808 */ /* 0x000fca0000800000 */
[----:B------:R-:W-:-:S06]  /*0530*/  FADD R6, R6, -R7 ;  /* 0x8000000706067221 */ /* 0x000fcc0000000000 */
[----:B------:R-:W0:Y:S02]  /*0540*/  F2F.F64.F32 R6, R6 ;  /* 0x0000000600067310 */ /* 0x000e240000201800 */
[----:B0-----:R-:W-:Y:S01]  /*0550*/  STG.E.64 desc[UR6][R8.64], R6 ;  /* 0x0000000608007986 */ /* 0x001fe2000c101b06 */
[----:B------:R-:W-:Y:S05]  /*0560*/  EXIT ;  /* 0x000000000000794d */ /* 0x000fea0003800000 */
        .weak           $__internal_3_$__cuda_sm20_dblrcp_rn_slowpath_v3
        .type           $__internal_3_$__cuda_sm20_dblrcp_rn_slowpath_v3,@function
        .size           $__internal_3_$__cuda_sm20_dblrcp_rn_slowpath_v3,(.L_x_139 - $__internal_3_$__cuda_sm20_dblrcp_rn_slowpath_v3)
$__internal_3_$__cuda_sm20_dblrcp_rn_slowpath_v3:
[----:B------:R-:W-:Y:S01]  /*0570*/  IMAD.MOV.U32 R8, RZ, RZ, R10 ;  /* 0x000000ffff087224 */ /* 0x000fe200078e000a */
[----:B------:R-:W-:Y:S01]  /*0580*/  MOV R9, R11 ;  /* 0x0000000b00097202 */ /* 0x000fe20000000f00 */
[----:B------:R-:W-:Y:S05]  /*0590*/  BSSY.RECONVERGENT B1, `(.L_x_131) ;  /* 0x0000024000017945 */ /* 0x000fea0003800200 */
[----:B------:R-:W-:-:S14]  /*05a0*/  DSETP.GTU.AND P0, PT, |R8|, +INF , PT ;  /* 0x7ff000000800742a */ /* 0x000fdc0003f0c200 */
[----:B------:R-:W-:Y:S05]  /*05b0*/  @P0 BRA `(.L_x_132) ;  /* 0x00000000007c0947 */ /* 0x000fea0003800000 */
[----:B------:R-:W-:-:S05]  /*05c0*/  LOP3.LUT R7, R11, 0x7fffffff, RZ, 0xc0, !PT ;  /* 0x7fffffff0b077812 */ /* 0x000fca00078ec0ff */
[----:B------:R-:W-:-:S05]  /*05d0*/  VIADD R10, R7, 0xffffffff ;  /* 0xffffffff070a7836 */ /* 0x000fca0000000000 */
        /* <DEDUP_REMOVED lines=19> */
.L_x_134:
        /* <DEDUP_REMOVED lines=10> */
.L_x_132:
[----:B------:R-:W-:Y:S01]  /*07b0*/  LOP3.LUT R11, R9, 0x80000, RZ, 0xfc, !PT ;  /* 0x00080000090b7812 */ /* 0x000fe200078efcff */
[----:B------:R-:W-:-:S07]  /*07c0*/  IMAD.MOV.U32 R10, RZ, RZ, R8 ;  /* 0x000000ffff0a7224 */ /* 0x000fce00078e0008 */
.L_x_133:
[----:B------:R-:W-:Y:S05]  /*07d0*/  BSYNC.RECONVERGENT B1 ;  /* 0x0000000000017941 */ /* 0x000fea0003800200 */
.L_x_131:
[----:B------:R-:W-:Y:S01]  /*07e0*/  IMAD.MOV.U32 R7, RZ, RZ, 0x0 ;  /* 0x00000000ff077424 */ /* 0x000fe200078e00ff */
[----:B------:R-:W-:Y:S01]  /*07f0*/  MOV R13, R11 ;  /* 0x0000000b000d7202 */ /* 0x000fe20000000f00 */
[----:B------:R-:W-:Y:S02]  /*0800*/  IMAD.MOV.U32 R12, RZ, RZ, R10 ;  /* 0x000000ffff0c7224 */ /* 0x000fe400078e000a */
[----:B------:R-:W-:Y:S05]  /*0810*/  RET.REL.NODEC R6 `(_Z25kernel_get_feature_valuesiP4int2S0_iPfS_S_S_Pd) ;  /* 0xfffffff406f87950 */ /* 0x000fea0003c3ffff */
.L_x_135:
        /* <DEDUP_REMOVED lines=14> */
.L_x_139:


//--------------------- .nv.shared.reserved.0     --------------------------
	.section	.nv.shared.reserved.0,"aw",@nobits
	.weak		__nv_reservedSMEM_offset_0_alias
	.size		__nv_reservedSMEM_offset_0_alias, 0, 64
	.other		__nv_reservedSMEM_offset_0_alias,@"STO_CUDA_RESERVED_SHARED STV_DEFAULT"
__nv_reservedSMEM_offset_0_alias:
	.zero		0
	.zero		64


//--------------------- .nv.constant0._Z29kernel_calculate_feature_gainiP4int3iiPd --------------------------
	.section	.nv.constant0._Z29kernel_calculate_feature_gainiP4int3iiPd,"a",@progbits
	.sectionflags	@""
	.align	4
.nv.constant0._Z29kernel_calculate_feature_gainiP4int3iiPd:
	.zero		928


//--------------------- .nv.constant0._Z29kernel_calculate_class_countsiP4int2iPbiiP4int3 --------------------------
	.section	.nv.constant0._Z29kernel_calculate_class_countsiP4int2iPbiiP4int3,"a",@progbits
	.sectionflags	@""
	.align	4
.nv.constant0._Z29kernel_calculate_class_countsiP4int2iPbiiP4int3:
	.zero		944


//--------------------- .nv.constant0._Z25kernel_split_image_pointsiP4int2S0_iPfS_S_S_dPb --------------------------
	.section	.nv.constant0._Z25kernel_split_image_pointsiP4int2S0_iPfS_S_S_dPb,"a",@progbits
	.sectionflags	@""
	.align	4
.nv.constant0._Z25kernel_split_image_pointsiP4int2S0_iPfS_S_S_dPb:
	.zero		976


//--------------------- .nv.constant0._Z29kernel_split_all_image_pointsiP4int2S0_iPfS_S0_S0_PdiPb --------------------------
	.section	.nv.constant0._Z29kernel_split_all_image_pointsiP4int2S0_iPfS_S0_S0_PdiPb,"a",@progbits
	.sectionflags	@""
	.align	4
.nv.constant0._Z29kernel_split_all_image_pointsiP4int2S0_iPfS_S0_S0_PdiPb:
	.zero		984


//--------------------- .nv.constant0._Z25kernel_get_feature_valuesiP4int2S0_iPfS_S_S_Pd --------------------------
	.section	.nv.constant0._Z25kernel_get_feature_valuesiP4int2S0_iPfS_S_S_Pd,"a",@progbits
	.sectionflags	@""
	.align	4
.nv.constant0._Z25kernel_get_feature_valuesiP4int2S0_iPfS_S_S_Pd:
	.zero		968


//--------------------- SYMBOLS --------------------------

	.type		.nv.reservedSmem.offset0,@object
	.size		.nv.reservedSmem.offset0,0x4
